//
// Generated by NVIDIA NVVM Compiler
//
// Compiler Build ID: CL-36424714
// Cuda compilation tools, release 13.0, V13.0.88
// Based on NVVM 20.0.0
//

.version 9.0
.target sm_100
.address_size 64

	// .globl	_Z18kernelGlobalMemoiiPfS_iii
.extern .shared .align 16 .b8 sharedMemoii[];

.visible .entry _Z18kernelGlobalMemoiiPfS_iii(
	.param .u64 .ptr .align 1 _Z18kernelGlobalMemoiiPfS_iii_param_0,
	.param .u64 .ptr .align 1 _Z18kernelGlobalMemoiiPfS_iii_param_1,
	.param .u32 _Z18kernelGlobalMemoiiPfS_iii_param_2,
	.param .u32 _Z18kernelGlobalMemoiiPfS_iii_param_3,
	.param .u32 _Z18kernelGlobalMemoiiPfS_iii_param_4
)
{
	.reg .pred 	%p<20>;
	.reg .b32 	%r<120>;
	.reg .b32 	%f<76>;
	.reg .b64 	%rd<25>;

	ld.param.u64 	%rd4, [_Z18kernelGlobalMemoiiPfS_iii_param_0];
	ld.param.u64 	%rd5, [_Z18kernelGlobalMemoiiPfS_iii_param_1];
	ld.param.u32 	%r65, [_Z18kernelGlobalMemoiiPfS_iii_param_2];
	ld.param.u32 	%r66, [_Z18kernelGlobalMemoiiPfS_iii_param_3];
	ld.param.u32 	%r67, [_Z18kernelGlobalMemoiiPfS_iii_param_4];
	cvta.to.global.u64 	%rd1, %rd5;
	cvta.to.global.u64 	%rd2, %rd4;
	shl.b32 	%r1, %r66, 1;
	sub.s32 	%r2, %r65, %r1;
	mov.u32 	%r3, %tid.x;
	mov.u32 	%r68, %ctaid.x;
	mov.u32 	%r69, %ntid.x;
	mul.lo.s32 	%r4, %r68, %r69;
	add.s32 	%r5, %r4, %r3;
	mov.u32 	%r70, %tid.y;
	mov.u32 	%r71, %ctaid.y;
	mov.u32 	%r72, %ntid.y;
	mad.lo.s32 	%r73, %r71, %r72, %r70;
	mul.lo.s32 	%r6, %r67, %r73;
	setp.lt.s32 	%p1, %r67, 1;
	@%p1 bra 	$L__BB0_33;
	neg.s32 	%r7, %r66;
	setp.gt.s32 	%p2, %r66, -1;
	@%p2 bra 	$L__BB0_18;
	and.b32  	%r8, %r67, 3;
	setp.lt.u32 	%p11, %r67, 4;
	mov.b32 	%r108, 0;
	@%p11 bra 	$L__BB0_13;
	and.b32  	%r108, %r67, 2147483644;
	neg.s32 	%r107, %r108;
	mul.lo.s32 	%r84, %r6, %r2;
	add.s32 	%r85, %r84, %r2;
	add.s32 	%r106, %r5, %r85;
	shl.b32 	%r86, %r65, 2;
	shl.b32 	%r87, %r66, 3;
	sub.s32 	%r12, %r86, %r87;
	add.s32 	%r105, %r6, 3;
	add.s32 	%r88, %r6, 2;
	mad.lo.s32 	%r104, %r2, %r88, %r5;
	mad.lo.s32 	%r103, %r2, %r105, %r5;
	add.s32 	%r89, %r3, %r84;
	add.s32 	%r102, %r89, %r4;
$L__BB0_4:
	add.s32 	%r23, %r105, -2;
	add.s32 	%r90, %r105, -3;
	max.s32 	%r91, %r5, %r90;
	setp.ge.s32 	%p12, %r91, %r2;
	@%p12 bra 	$L__BB0_6;
	mul.wide.s32 	%rd15, %r102, 4;
	add.s64 	%rd16, %rd1, %rd15;
	mov.b32 	%r92, 0;
	st.global.u32 	[%rd16], %r92;
$L__BB0_6:
	max.s32 	%r93, %r5, %r23;
	setp.ge.s32 	%p13, %r93, %r2;
	@%p13 bra 	$L__BB0_8;
	mul.wide.s32 	%rd17, %r106, 4;
	add.s64 	%rd18, %rd1, %rd17;
	mov.b32 	%r94, 0;
	st.global.u32 	[%rd18], %r94;
$L__BB0_8:
	add.s32 	%r95, %r23, 1;
	max.s32 	%r96, %r5, %r95;
	setp.ge.s32 	%p14, %r96, %r2;
	@%p14 bra 	$L__BB0_10;
	mul.wide.s32 	%rd19, %r104, 4;
	add.s64 	%rd20, %rd1, %rd19;
	mov.b32 	%r97, 0;
	st.global.u32 	[%rd20], %r97;
$L__BB0_10:
	max.s32 	%r98, %r5, %r105;
	setp.ge.s32 	%p15, %r98, %r2;
	@%p15 bra 	$L__BB0_12;
	mul.wide.s32 	%rd21, %r103, 4;
	add.s64 	%rd22, %rd1, %rd21;
	mov.b32 	%r99, 0;
	st.global.u32 	[%rd22], %r99;
$L__BB0_12:
	add.s32 	%r107, %r107, 4;
	add.s32 	%r106, %r106, %r12;
	add.s32 	%r105, %r105, 4;
	add.s32 	%r104, %r104, %r12;
	add.s32 	%r103, %r103, %r12;
	add.s32 	%r102, %r102, %r12;
	setp.ne.s32 	%p16, %r107, 0;
	@%p16 bra 	$L__BB0_4;
$L__BB0_13:
	setp.eq.s32 	%p17, %r8, 0;
	@%p17 bra 	$L__BB0_33;
	add.s32 	%r110, %r108, %r6;
	mad.lo.s32 	%r111, %r110, %r2, %r5;
	neg.s32 	%r109, %r8;
$L__BB0_15:
	.pragma "nounroll";
	max.s32 	%r100, %r5, %r110;
	setp.ge.s32 	%p18, %r100, %r2;
	@%p18 bra 	$L__BB0_17;
	mul.wide.s32 	%rd23, %r111, 4;
	add.s64 	%rd24, %rd1, %rd23;
	mov.b32 	%r101, 0;
	st.global.u32 	[%rd24], %r101;
$L__BB0_17:
	add.s32 	%r111, %r111, %r2;
	add.s32 	%r110, %r110, 1;
	add.s32 	%r109, %r109, 1;
	setp.eq.s32 	%p19, %r109, 0;
	@%p19 bra 	$L__BB0_33;
	bra.uni 	$L__BB0_15;
$L__BB0_18:
	add.s32 	%r75, %r1, 1;
	and.b32  	%r40, %r1, 14;
	and.b32  	%r41, %r1, 6;
	and.b32  	%r42, %r66, 1;
	and.b32  	%r76, %r75, -16;
	neg.s32 	%r43, %r76;
	add.s32 	%r44, %r66, %r5;
	mov.b32 	%r112, 0;
$L__BB0_19:
	add.s32 	%r46, %r112, %r6;
	max.s32 	%r77, %r5, %r46;
	setp.ge.s32 	%p3, %r77, %r2;
	@%p3 bra 	$L__BB0_32;
	add.s32 	%r47, %r46, %r66;
	mov.f32 	%f72, 0f00000000;
	mov.u32 	%r113, %r7;
$L__BB0_21:
	setp.lt.u32 	%p4, %r1, 15;
	add.s32 	%r78, %r47, %r113;
	mul.lo.s32 	%r49, %r78, %r65;
	add.s32 	%r50, %r44, %r49;
	mov.u32 	%r117, %r7;
	@%p4 bra 	$L__BB0_24;
	add.s32 	%r114, %r5, %r49;
	mov.u32 	%r115, %r43;
	mov.u32 	%r117, %r7;
$L__BB0_23:
	.pragma "nounroll";
	mul.wide.s32 	%rd6, %r114, 4;
	add.s64 	%rd7, %rd2, %rd6;
	ld.global.f32 	%f13, [%rd7];
	add.f32 	%f14, %f72, %f13;
	ld.global.f32 	%f15, [%rd7+4];
	add.f32 	%f16, %f14, %f15;
	ld.global.f32 	%f17, [%rd7+8];
	add.f32 	%f18, %f16, %f17;
	ld.global.f32 	%f19, [%rd7+12];
	add.f32 	%f20, %f18, %f19;
	ld.global.f32 	%f21, [%rd7+16];
	add.f32 	%f22, %f20, %f21;
	ld.global.f32 	%f23, [%rd7+20];
	add.f32 	%f24, %f22, %f23;
	ld.global.f32 	%f25, [%rd7+24];
	add.f32 	%f26, %f24, %f25;
	ld.global.f32 	%f27, [%rd7+28];
	add.f32 	%f28, %f26, %f27;
	ld.global.f32 	%f29, [%rd7+32];
	add.f32 	%f30, %f28, %f29;
	ld.global.f32 	%f31, [%rd7+36];
	add.f32 	%f32, %f30, %f31;
	ld.global.f32 	%f33, [%rd7+40];
	add.f32 	%f34, %f32, %f33;
	ld.global.f32 	%f35, [%rd7+44];
	add.f32 	%f36, %f34, %f35;
	ld.global.f32 	%f37, [%rd7+48];
	add.f32 	%f38, %f36, %f37;
	ld.global.f32 	%f39, [%rd7+52];
	add.f32 	%f40, %f38, %f39;
	ld.global.f32 	%f41, [%rd7+56];
	add.f32 	%f42, %f40, %f41;
	ld.global.f32 	%f43, [%rd7+60];
	add.f32 	%f72, %f42, %f43;
	add.s32 	%r117, %r117, 16;
	add.s32 	%r115, %r115, 16;
	add.s32 	%r114, %r114, 16;
	setp.ne.s32 	%p5, %r115, 0;
	@%p5 bra 	$L__BB0_23;
$L__BB0_24:
	setp.lt.u32 	%p6, %r40, 7;
	@%p6 bra 	$L__BB0_26;
	add.s32 	%r79, %r50, %r117;
	mul.wide.s32 	%rd8, %r79, 4;
	add.s64 	%rd9, %rd2, %rd8;
	ld.global.f32 	%f44, [%rd9];
	add.f32 	%f45, %f72, %f44;
	ld.global.f32 	%f46, [%rd9+4];
	add.f32 	%f47, %f45, %f46;
	ld.global.f32 	%f48, [%rd9+8];
	add.f32 	%f49, %f47, %f48;
	ld.global.f32 	%f50, [%rd9+12];
	add.f32 	%f51, %f49, %f50;
	ld.global.f32 	%f52, [%rd9+16];
	add.f32 	%f53, %f51, %f52;
	ld.global.f32 	%f54, [%rd9+20];
	add.f32 	%f55, %f53, %f54;
	ld.global.f32 	%f56, [%rd9+24];
	add.f32 	%f57, %f55, %f56;
	ld.global.f32 	%f58, [%rd9+28];
	add.f32 	%f72, %f57, %f58;
	add.s32 	%r117, %r117, 8;
$L__BB0_26:
	setp.lt.u32 	%p7, %r41, 3;
	@%p7 bra 	$L__BB0_28;
	add.s32 	%r80, %r50, %r117;
	mul.wide.s32 	%rd10, %r80, 4;
	add.s64 	%rd11, %rd2, %rd10;
	ld.global.f32 	%f59, [%rd11];
	add.f32 	%f60, %f72, %f59;
	ld.global.f32 	%f61, [%rd11+4];
	add.f32 	%f62, %f60, %f61;
	ld.global.f32 	%f63, [%rd11+8];
	add.f32 	%f64, %f62, %f63;
	ld.global.f32 	%f65, [%rd11+12];
	add.f32 	%f72, %f64, %f65;
	add.s32 	%r117, %r117, 4;
$L__BB0_28:
	setp.eq.s32 	%p8, %r42, 0;
	add.s32 	%r81, %r50, %r117;
	mul.wide.s32 	%rd12, %r81, 4;
	add.s64 	%rd3, %rd2, %rd12;
	ld.global.f32 	%f66, [%rd3];
	add.f32 	%f72, %f72, %f66;
	@%p8 bra 	$L__BB0_30;
	ld.global.f32 	%f67, [%rd3+4];
	add.f32 	%f68, %f72, %f67;
	ld.global.f32 	%f69, [%rd3+8];
	add.f32 	%f72, %f68, %f69;
$L__BB0_30:
	add.s32 	%r63, %r113, 1;
	setp.ne.s32 	%p9, %r113, %r66;
	mov.u32 	%r113, %r63;
	@%p9 bra 	$L__BB0_21;
	mad.lo.s32 	%r82, %r46, %r2, %r5;
	mul.wide.s32 	%rd13, %r82, 4;
	add.s64 	%rd14, %rd1, %rd13;
	st.global.f32 	[%rd14], %f72;
$L__BB0_32:
	add.s32 	%r112, %r112, 1;
	setp.ne.s32 	%p10, %r112, %r67;
	@%p10 bra 	$L__BB0_19;
$L__BB0_33:
	ret;

}
	// .globl	_Z18kernelSharedMemoiiPfS_iii
.visible .entry _Z18kernelSharedMemoiiPfS_iii(
	.param .u64 .ptr .align 1 _Z18kernelSharedMemoiiPfS_iii_param_0,
	.param .u64 .ptr .align 1 _Z18kernelSharedMemoiiPfS_iii_param_1,
	.param .u32 _Z18kernelSharedMemoiiPfS_iii_param_2,
	.param .u32 _Z18kernelSharedMemoiiPfS_iii_param_3,
	.param .u32 _Z18kernelSharedMemoiiPfS_iii_param_4
)
{
	.reg .pred 	%p<17>;
	.reg .b32 	%r<123>;
	.reg .b32 	%f<57>;
	.reg .b64 	%rd<11>;

	ld.param.u32 	%r43, [_Z18kernelSharedMemoiiPfS_iii_param_2];
	ld.param.u32 	%r44, [_Z18kernelSharedMemoiiPfS_iii_param_3];
	ld.param.u32 	%r45, [_Z18kernelSharedMemoiiPfS_iii_param_4];
	mov.u32 	%r46, %ctaid.x;
	mov.u32 	%r1, %ntid.x;
	mul.lo.s32 	%r2, %r46, %r1;
	mov.u32 	%r3, %tid.x;
	mov.u32 	%r47, %ctaid.y;
	mov.u32 	%r48, %ntid.y;
	mul.lo.s32 	%r49, %r47, %r48;
	mul.lo.s32 	%r4, %r49, %r45;
	mov.u32 	%r5, %tid.y;
	shl.b32 	%r6, %r44, 1;
	add.s32 	%r50, %r2, %r6;
	sub.s32 	%r51, %r43, %r50;
	min.u32 	%r52, %r51, %r1;
	add.s32 	%r53, %r52, %r6;
	mad.lo.s32 	%r54, %r47, %r1, %r6;
	sub.s32 	%r55, %r43, %r54;
	min.u32 	%r56, %r55, %r1;
	add.s32 	%r57, %r56, %r6;
	mul.lo.s32 	%r7, %r57, %r53;
	add.s32 	%r58, %r6, %r1;
	setp.lt.u32 	%p1, %r43, %r58;
	selp.b32 	%r8, %r43, %r53, %p1;
	setp.lt.s32 	%p2, %r45, 1;
	@%p2 bra 	$L__BB1_23;
	ld.param.u64 	%rd9, [_Z18kernelSharedMemoiiPfS_iii_param_0];
	add.s32 	%r60, %r2, %r3;
	add.s32 	%r61, %r44, %r5;
	sub.s32 	%r9, %r43, %r44;
	sub.s32 	%r62, %r43, %r6;
	mul.lo.s32 	%r63, %r62, %r60;
	sub.s32 	%r10, %r63, %r44;
	add.s32 	%r64, %r61, %r44;
	add.s32 	%r65, %r64, 1;
	add.s32 	%r66, %r5, 1;
	max.u32 	%r67, %r65, %r66;
	sub.s32 	%r68, %r67, %r5;
	and.b32  	%r11, %r68, 7;
	and.b32  	%r12, %r68, 3;
	sub.s32 	%r13, %r5, %r67;
	and.b32  	%r14, %r68, 1;
	shl.b32 	%r15, %r8, 5;
	and.b32  	%r69, %r68, -8;
	neg.s32 	%r16, %r69;
	shl.b32 	%r17, %r8, 2;
	add.s32 	%r122, %r61, %r4;
	add.s32 	%r19, %r44, %r60;
	cvta.to.global.u64 	%rd1, %rd9;
	mov.b32 	%r112, 0;
$L__BB1_2:
	mad.lo.s32 	%r114, %r3, %r1, %r5;
	setp.ge.u32 	%p3, %r114, %r7;
	@%p3 bra 	$L__BB1_5;
	mad.lo.s32 	%r23, %r112, %r1, %r4;
$L__BB1_4:
	div.s32 	%r71, %r114, %r8;
	mul.lo.s32 	%r72, %r71, %r8;
	sub.s32 	%r73, %r114, %r72;
	add.s32 	%r74, %r73, %r2;
	add.s32 	%r75, %r23, %r71;
	mad.lo.s32 	%r76, %r74, %r43, %r75;
	mul.wide.s32 	%rd4, %r76, 4;
	add.s64 	%rd5, %rd1, %rd4;
	ld.global.f32 	%f15, [%rd5];
	shl.b32 	%r77, %r114, 2;
	mov.u32 	%r78, sharedMemoii;
	add.s32 	%r79, %r78, %r77;
	st.shared.f32 	[%r79], %f15;
	mad.lo.s32 	%r114, %r1, %r1, %r114;
	setp.lt.u32 	%p4, %r114, %r7;
	@%p4 bra 	$L__BB1_4;
$L__BB1_5:
	bar.sync 	0;
	max.u32 	%r80, %r19, %r122;
	setp.ge.u32 	%p5, %r80, %r9;
	@%p5 bra 	$L__BB1_22;
	add.s32 	%r81, %r6, %r3;
	setp.gt.u32 	%p6, %r3, %r81;
	mov.f32 	%f55, 0f00000000;
	@%p6 bra 	$L__BB1_21;
	mov.f32 	%f55, 0f00000000;
	mov.u32 	%r115, %r3;
$L__BB1_8:
	not.b32 	%r82, %r5;
	setp.gt.u32 	%p7, %r6, %r82;
	@%p7 bra 	$L__BB1_20;
	setp.gt.u32 	%p8, %r13, -8;
	mov.u32 	%r119, %r5;
	@%p8 bra 	$L__BB1_12;
	mad.lo.s32 	%r83, %r8, %r5, %r115;
	shl.b32 	%r84, %r83, 2;
	mov.u32 	%r85, sharedMemoii;
	add.s32 	%r117, %r85, %r84;
	mov.u32 	%r116, %r16;
	mov.u32 	%r119, %r5;
$L__BB1_11:
	.pragma "nounroll";
	ld.shared.f32 	%f19, [%r117];
	add.f32 	%f20, %f55, %f19;
	add.s32 	%r86, %r117, %r17;
	ld.shared.f32 	%f21, [%r86];
	add.f32 	%f22, %f20, %f21;
	add.s32 	%r87, %r86, %r17;
	ld.shared.f32 	%f23, [%r87];
	add.f32 	%f24, %f22, %f23;
	add.s32 	%r88, %r87, %r17;
	ld.shared.f32 	%f25, [%r88];
	add.f32 	%f26, %f24, %f25;
	add.s32 	%r89, %r88, %r17;
	ld.shared.f32 	%f27, [%r89];
	add.f32 	%f28, %f26, %f27;
	add.s32 	%r90, %r89, %r17;
	ld.shared.f32 	%f29, [%r90];
	add.f32 	%f30, %f28, %f29;
	add.s32 	%r91, %r90, %r17;
	ld.shared.f32 	%f31, [%r91];
	add.f32 	%f32, %f30, %f31;
	add.s32 	%r92, %r91, %r17;
	ld.shared.f32 	%f33, [%r92];
	add.f32 	%f55, %f32, %f33;
	add.s32 	%r119, %r119, 8;
	add.s32 	%r117, %r117, %r15;
	add.s32 	%r116, %r116, 8;
	setp.ne.s32 	%p9, %r116, 0;
	@%p9 bra 	$L__BB1_11;
$L__BB1_12:
	setp.eq.s32 	%p10, %r11, 0;
	@%p10 bra 	$L__BB1_20;
	add.s32 	%r93, %r11, -1;
	setp.lt.u32 	%p11, %r93, 3;
	@%p11 bra 	$L__BB1_15;
	mad.lo.s32 	%r94, %r119, %r8, %r115;
	shl.b32 	%r95, %r94, 2;
	mov.u32 	%r96, sharedMemoii;
	add.s32 	%r97, %r96, %r95;
	ld.shared.f32 	%f35, [%r97];
	add.f32 	%f36, %f55, %f35;
	add.s32 	%r98, %r97, %r17;
	ld.shared.f32 	%f37, [%r98];
	add.f32 	%f38, %f36, %f37;
	add.s32 	%r99, %r98, %r17;
	ld.shared.f32 	%f39, [%r99];
	add.f32 	%f40, %f38, %f39;
	add.s32 	%r100, %r99, %r17;
	ld.shared.f32 	%f41, [%r100];
	add.f32 	%f55, %f40, %f41;
	add.s32 	%r119, %r119, 4;
$L__BB1_15:
	setp.eq.s32 	%p12, %r12, 0;
	@%p12 bra 	$L__BB1_20;
	setp.eq.s32 	%p13, %r12, 1;
	@%p13 bra 	$L__BB1_18;
	mad.lo.s32 	%r101, %r119, %r8, %r115;
	shl.b32 	%r102, %r101, 2;
	mov.u32 	%r103, sharedMemoii;
	add.s32 	%r104, %r103, %r102;
	ld.shared.f32 	%f43, [%r104];
	add.f32 	%f44, %f55, %f43;
	add.s32 	%r105, %r104, %r17;
	ld.shared.f32 	%f45, [%r105];
	add.f32 	%f55, %f44, %f45;
	add.s32 	%r119, %r119, 2;
$L__BB1_18:
	setp.eq.s32 	%p14, %r14, 0;
	@%p14 bra 	$L__BB1_20;
	mad.lo.s32 	%r106, %r119, %r8, %r115;
	shl.b32 	%r107, %r106, 2;
	mov.u32 	%r108, sharedMemoii;
	add.s32 	%r109, %r108, %r107;
	ld.shared.f32 	%f46, [%r109];
	add.f32 	%f55, %f55, %f46;
$L__BB1_20:
	add.s32 	%r115, %r115, 1;
	add.s32 	%r110, %r6, %r3;
	setp.le.u32 	%p15, %r115, %r110;
	@%p15 bra 	$L__BB1_8;
$L__BB1_21:
	ld.param.u64 	%rd10, [_Z18kernelSharedMemoiiPfS_iii_param_1];
	add.s32 	%r111, %r10, %r122;
	cvta.to.global.u64 	%rd6, %rd10;
	mul.wide.u32 	%rd7, %r111, 4;
	add.s64 	%rd8, %rd6, %rd7;
	st.global.f32 	[%rd8], %f55;
	add.s32 	%r122, %r122, %r1;
$L__BB1_22:
	bar.sync 	0;
	add.s32 	%r112, %r112, 1;
	setp.ne.s32 	%p16, %r112, %r45;
	@%p16 bra 	$L__BB1_2;
$L__BB1_23:
	ret;

}


// ===== COMPILED SASS (sm_100) =====

	.target	sm_100

	.elftype	@"ET_EXEC"


//--------------------- .note.nv.tkinfo           --------------------------
	.section	.note.nv.tkinfo,"",@"SHT_NOTE"
	.sectionflags	@"SHF_NOTE_NV_TKINFO"
	.tkinfo
        /*0018*/ 	.word	0x00000002
        /*0030*/ 	.string	""
        /*0030*/ 	.string	"ptxas"
        /*0030*/ 	.string	"Cuda compilation tools, release 13.0, V13.0.88"
        /*0030*/ 	.string	"Build cuda_13.0.r13.0/compiler.36424714_0"
        /*0030*/ 	.string	"-arch sm_100 -m 64 "



//--------------------- .note.nv.cuinfo           --------------------------
	.section	.note.nv.cuinfo,"",@"SHT_NOTE"
	.sectionflags	@"SHF_NOTE_NV_CUINFO"
        /*0018*/ 	.short	0x0002
        /*001a*/ 	.short	0x0064
        /*001c*/ 	.short	0x0082
	.zero		2


//--------------------- .nv.info                  --------------------------
	.section	.nv.info,"",@"SHT_CUDA_INFO"
	.align	4


	//----- nvinfo : EIATTR_REGCOUNT
	.align		4
        /*0000*/ 	.byte	0x04, 0x2f
        /*0002*/ 	.short	(.L_1 - .L_0)
	.align		4
.L_0:
        /*0004*/ 	.word	index@(_Z18kernelGlobalMemoiiPfS_iii)
        /*0008*/ 	.word	0x00000020


	//----- nvinfo : EIATTR_FRAME_SIZE
	.align		4
.L_1:
        /*000c*/ 	.byte	0x04, 0x11
        /*000e*/ 	.short	(.L_3 - .L_2)
	.align		4
.L_2:
        /*0010*/ 	.word	index@(_Z18kernelGlobalMemoiiPfS_iii)
        /*0014*/ 	.word	0x00000000


	//----- nvinfo : EIATTR_REGCOUNT
	.align		4
.L_3:
        /*0018*/ 	.byte	0x04, 0x2f
        /*001a*/ 	.short	(.L_5 - .L_4)
	.align		4
.L_4:
        /*001c*/ 	.word	index@(_Z18kernelSharedMemoiiPfS_iii)
        /*0020*/ 	.word	0x00000020


	//----- nvinfo : EIATTR_FRAME_SIZE
	.align		4
.L_5:
        /*0024*/ 	.byte	0x04, 0x11
        /*0026*/ 	.short	(.L_7 - .L_6)
	.align		4
.L_6:
        /*0028*/ 	.word	index@(_Z18kernelSharedMemoiiPfS_iii)
        /*002c*/ 	.word	0x00000000


	//----- nvinfo : EIATTR_MIN_STACK_SIZE
	.align		4
.L_7:
        /*0030*/ 	.byte	0x04, 0x12
        /*0032*/ 	.short	(.L_9 - .L_8)
	.align		4
.L_8:
        /*0034*/ 	.word	index@(_Z18kernelSharedMemoiiPfS_iii)
        /*0038*/ 	.word	0x00000000


	//----- nvinfo : EIATTR_MIN_STACK_SIZE
	.align		4
.L_9:
        /*003c*/ 	.byte	0x04, 0x12
        /*003e*/ 	.short	(.L_11 - .L_10)
	.align		4
.L_10:
        /*0040*/ 	.word	index@(_Z18kernelGlobalMemoiiPfS_iii)
        /*0044*/ 	.word	0x00000000
.L_11:


//--------------------- .nv.compat                --------------------------
	.section	.nv.compat,"",@"SHT_CUDA_COMPAT_INFO"
	.align	4
        /*0000*/ 	.byte	0x02, 0x09, 0x00, 0x00, 0x02, 0x02, 0x01, 0x00, 0x02, 0x05, 0x05, 0x00, 0x03, 0x07, 0x01, 0x01
        /*0010*/ 	.byte	0x02, 0x03, 0x00, 0x00, 0x02, 0x06, 0x01, 0x00, 0x04, 0x0b, 0x08, 0x00, 0x09, 0x00, 0x00, 0x00
        /*0020*/ 	.byte	0x00, 0x00, 0x00, 0x00


//--------------------- .nv.info._Z18kernelSharedMemoiiPfS_iii --------------------------
	.section	.nv.info._Z18kernelSharedMemoiiPfS_iii,"",@"SHT_CUDA_INFO"
	.sectionflags	@""
	.align	4


	//----- nvinfo : EIATTR_CUDA_API_VERSION
	.align		4
        /*0000*/ 	.byte	0x04, 0x37
        /*0002*/ 	.short	(.L_13 - .L_12)
.L_12:
        /*0004*/ 	.word	0x00000082


	//----- nvinfo : EIATTR_KPARAM_INFO
	.align		4
.L_13:
        /*0008*/ 	.byte	0x04, 0x17
        /*000a*/ 	.short	(.L_15 - .L_14)
.L_14:
        /*000c*/ 	.word	0x00000000
        /*0010*/ 	.short	0x0004
        /*0012*/ 	.short	0x0018
        /*0014*/ 	.byte	0x00, 0xf0, 0x11, 0x00


	//----- nvinfo : EIATTR_KPARAM_INFO
	.align		4
.L_15:
        /*0018*/ 	.byte	0x04, 0x17
        /*001a*/ 	.short	(.L_17 - .L_16)
.L_16:
        /*001c*/ 	.word	0x00000000
        /*0020*/ 	.short	0x0003
        /*0022*/ 	.short	0x0014
        /*0024*/ 	.byte	0x00, 0xf0, 0x11, 0x00


	//----- nvinfo : EIATTR_KPARAM_INFO
	.align		4
.L_17:
        /*0028*/ 	.byte	0x04, 0x17
        /*002a*/ 	.short	(.L_19 - .L_18)
.L_18:
        /*002c*/ 	.word	0x00000000
        /*0030*/ 	.short	0x0002
        /*0032*/ 	.short	0x0010
        /*0034*/ 	.byte	0x00, 0xf0, 0x11, 0x00


	//----- nvinfo : EIATTR_KPARAM_INFO
	.align		4
.L_19:
        /*0038*/ 	.byte	0x04, 0x17
        /*003a*/ 	.short	(.L_21 - .L_20)
.L_20:
        /*003c*/ 	.word	0x00000000
        /*0040*/ 	.short	0x0001
        /*0042*/ 	.short	0x0008
        /*0044*/ 	.byte	0x00, 0xf5, 0x21, 0x00


	//----- nvinfo : EIATTR_KPARAM_INFO
	.align		4
.L_21:
        /*0048*/ 	.byte	0x04, 0x17
        /*004a*/ 	.short	(.L_23 - .L_22)
.L_22:
        /*004c*/ 	.word	0x00000000
        /*0050*/ 	.short	0x0000
        /*0052*/ 	.short	0x0000
        /*0054*/ 	.byte	0x00, 0xf5, 0x21, 0x00


	//----- nvinfo : EIATTR_SPARSE_MMA_MASK
	.align		4
.L_23:
        /*0058*/ 	.byte	0x03, 0x50
        /*005a*/ 	.short	0x0000


	//----- nvinfo : EIATTR_MAXREG_COUNT
	.align		4
        /*005c*/ 	.byte	0x03, 0x1b
        /*005e*/ 	.short	0x00ff


	//----- nvinfo : EIATTR_NUM_BARRIERS
	.align		4
        /*0060*/ 	.byte	0x02, 0x4c
        /*0062*/ 	.byte	0x01
	.zero		1


	//----- nvinfo : EIATTR_MERCURY_ISA_VERSION
	.align		4
        /*0064*/ 	.byte	0x03, 0x5f
        /*0066*/ 	.short	0x0101


	//----- nvinfo : EIATTR_VRC_CTA_INIT_COUNT
	.align		4
        /*0068*/ 	.byte	0x02, 0x4a
	.zero		1
	.zero		1


	//----- nvinfo : EIATTR_EXIT_INSTR_OFFSETS
	.align		4
        /*006c*/ 	.byte	0x04, 0x1c
        /*006e*/ 	.short	(.L_25 - .L_24)


	//   ....[0]....
.L_24:
        /*0070*/ 	.word	0x00000050


	//   ....[1]....
        /*0074*/ 	.word	0x00000d70


	//----- nvinfo : EIATTR_CRS_STACK_SIZE
	.align		4
.L_25:
        /*0078*/ 	.byte	0x04, 0x1e
        /*007a*/ 	.short	(.L_27 - .L_26)
.L_26:
        /*007c*/ 	.word	0x00000000


	//----- nvinfo : EIATTR_CBANK_PARAM_SIZE
	.align		4
.L_27:
        /*0080*/ 	.byte	0x03, 0x19
        /*0082*/ 	.short	0x001c


	//----- nvinfo : EIATTR_PARAM_CBANK
	.align		4
        /*0084*/ 	.byte	0x04, 0x0a
        /*0086*/ 	.short	(.L_29 - .L_28)
	.align		4
.L_28:
        /*0088*/ 	.word	index@(.nv.constant0._Z18kernelSharedMemoiiPfS_iii)
        /*008c*/ 	.short	0x0380
        /*008e*/ 	.short	0x001c


	//----- nvinfo : EIATTR_SW_WAR
	.align		4
.L_29:
        /*0090*/ 	.byte	0x04, 0x36
        /*0092*/ 	.short	(.L_31 - .L_30)
.L_30:
        /*0094*/ 	.word	0x00000008
.L_31:


//--------------------- .nv.info._Z18kernelGlobalMemoiiPfS_iii --------------------------
	.section	.nv.info._Z18kernelGlobalMemoiiPfS_iii,"",@"SHT_CUDA_INFO"
	.sectionflags	@""
	.align	4


	//----- nvinfo : EIATTR_CUDA_API_VERSION
	.align		4
        /*0000*/ 	.byte	0x04, 0x37
        /*0002*/ 	.short	(.L_33 - .L_32)
.L_32:
        /*0004*/ 	.word	0x00000082


	//----- nvinfo : EIATTR_KPARAM_INFO
	.align		4
.L_33:
        /*0008*/ 	.byte	0x04, 0x17
        /*000a*/ 	.short	(.L_35 - .L_34)
.L_34:
        /*000c*/ 	.word	0x00000000
        /*0010*/ 	.short	0x0004
        /*0012*/ 	.short	0x0018
        /*0014*/ 	.byte	0x00, 0xf0, 0x11, 0x00


	//----- nvinfo : EIATTR_KPARAM_INFO
	.align		4
.L_35:
        /*0018*/ 	.byte	0x04, 0x17
        /*001a*/ 	.short	(.L_37 - .L_36)
.L_36:
        /*001c*/ 	.word	0x00000000
        /*0020*/ 	.short	0x0003
        /*0022*/ 	.short	0x0014
        /*0024*/ 	.byte	0x00, 0xf0, 0x11, 0x00


	//----- nvinfo : EIATTR_KPARAM_INFO
	.align		4
.L_37:
        /*0028*/ 	.byte	0x04, 0x17
        /*002a*/ 	.short	(.L_39 - .L_38)
.L_38:
        /*002c*/ 	.word	0x00000000
        /*0030*/ 	.short	0x0002
        /*0032*/ 	.short	0x0010
        /*0034*/ 	.byte	0x00, 0xf0, 0x11, 0x00


	//----- nvinfo : EIATTR_KPARAM_INFO
	.align		4
.L_39:
        /*0038*/ 	.byte	0x04, 0x17
        /*003a*/ 	.short	(.L_41 - .L_40)
.L_40:
        /*003c*/ 	.word	0x00000000
        /*0040*/ 	.short	0x0001
        /*0042*/ 	.short	0x0008
        /*0044*/ 	.byte	0x00, 0xf5, 0x21, 0x00


	//----- nvinfo : EIATTR_KPARAM_INFO
	.align		4
.L_41:
        /*0048*/ 	.byte	0x04, 0x17
        /*004a*/ 	.short	(.L_43 - .L_42)
.L_42:
        /*004c*/ 	.word	0x00000000
        /*0050*/ 	.short	0x0000
        /*0052*/ 	.short	0x0000
        /*0054*/ 	.byte	0x00, 0xf5, 0x21, 0x00


	//----- nvinfo : EIATTR_SPARSE_MMA_MASK
	.align		4
.L_43:
        /*0058*/ 	.byte	0x03, 0x50
        /*005a*/ 	.short	0x0000


	//----- nvinfo : EIATTR_MAXREG_COUNT
	.align		4
        /*005c*/ 	.byte	0x03, 0x1b
        /*005e*/ 	.short	0x00ff


	//----- nvinfo : EIATTR_MERCURY_ISA_VERSION
	.align		4
        /*0060*/ 	.byte	0x03, 0x5f
        /*0062*/ 	.short	0x0101


	//----- nvinfo : EIATTR_VRC_CTA_INIT_COUNT
	.align		4
        /*0064*/ 	.byte	0x02, 0x4a
	.zero		1
	.zero		1


	//----- nvinfo : EIATTR_EXIT_INSTR_OFFSETS
	.align		4
        /*0068*/ 	.byte	0x04, 0x1c
        /*006a*/ 	.short	(.L_45 - .L_44)


	//   ....[0]....
.L_44:
        /*006c*/ 	.word	0x00000060


	//   ....[1]....
        /*0070*/ 	.word	0x00000440


	//   ....[2]....
        /*0074*/ 	.word	0x000004f0


	//   ....[3]....
        /*0078*/ 	.word	0x00000c90


	//----- nvinfo : EIATTR_CRS_STACK_SIZE
	.align		4
.L_45:
        /*007c*/ 	.byte	0x04, 0x1e
        /*007e*/ 	.short	(.L_47 - .L_46)
.L_46:
        /*0080*/ 	.word	0x00000000


	//----- nvinfo : EIATTR_CBANK_PARAM_SIZE
	.align		4
.L_47:
        /*0084*/ 	.byte	0x03, 0x19
        /*0086*/ 	.short	0x001c


	//----- nvinfo : EIATTR_PARAM_CBANK
	.align		4
        /*0088*/ 	.byte	0x04, 0x0a
        /*008a*/ 	.short	(.L_49 - .L_48)
	.align		4
.L_48:
        /*008c*/ 	.word	index@(.nv.constant0._Z18kernelGlobalMemoiiPfS_iii)
        /*0090*/ 	.short	0x0380
        /*0092*/ 	.short	0x001c


	//----- nvinfo : EIATTR_SW_WAR
	.align		4
.L_49:
        /*0094*/ 	.byte	0x04, 0x36
        /*0096*/ 	.short	(.L_51 - .L_50)
.L_50:
        /*0098*/ 	.word	0x00000008
.L_51:


//--------------------- .nv.callgraph             --------------------------
	.section	.nv.callgraph,"",@"SHT_CUDA_CALLGRAPH"
	.align	4
	.sectionentsize	8
	.align		4
        /*0000*/ 	.word	0x00000000
	.align		4
        /*0004*/ 	.word	0xffffffff
	.align		4
        /*0008*/ 	.word	0x00000000
	.align		4
        /*000c*/ 	.word	0xfffffffe
	.align		4
        /*0010*/ 	.word	0x00000000
	.align		4
        /*0014*/ 	.word	0xfffffffd
	.align		4
        /*0018*/ 	.word	0x00000000
	.align		4
        /*001c*/ 	.word	0xfffffffc


//--------------------- .text._Z18kernelSharedMemoiiPfS_iii --------------------------
	.section	.text._Z18kernelSharedMemoiiPfS_iii,"ax",@progbits
	.align	128
        .global         _Z18kernelSharedMemoiiPfS_iii
        .type           _Z18kernelSharedMemoiiPfS_iii,@function
        .size           _Z18kernelSharedMemoiiPfS_iii,(.L_x_30 - _Z18kernelSharedMemoiiPfS_iii)
        .other          _Z18kernelSharedMemoiiPfS_iii,@"STO_CUDA_ENTRY STV_DEFAULT"
_Z18kernelSharedMemoiiPfS_iii:
.text._Z18kernelSharedMemoiiPfS_iii:
[----:B------:R-:W-:Y:S08]  /*0000*/  LDC R1, c[0x0][0x37c] ;  /* 0x0000df00ff017b82 */ /* 0x000ff00000000800 */
[----:B------:R-:W0:Y:S08]  /*0010*/  LDC R6, c[0x0][0x398] ;  /* 0x0000e600ff067b82 */ /* 0x000e300000000800 */
[----:B------:R-:W1:Y:S08]  /*0020*/  S2UR UR6, SR_CTAID.X ;  /* 0x00000000000679c3 */ /* 0x000e700000002500 */
[----:B------:R-:W2:Y:S01]  /*0030*/  S2UR UR4, SR_CTAID.Y ;  /* 0x00000000000479c3 */ /* 0x000ea20000002600 */
[----:B0-----:R-:W-:-:S13]  /*0040*/  ISETP.GE.AND P0, PT, R6, 0x1, PT ;  /* 0x000000010600780c */ /* 0x001fda0003f06270 */
[----:B-12---:R-:W-:Y:S05]  /*0050*/  @!P0 EXIT ;  /* 0x000000000000894d */ /* 0x006fea0003800000 */
[----:B------:R-:W0:Y:S01]  /*0060*/  S2R R10, SR_TID.Y ;  /* 0x00000000000a7919 */ /* 0x000e220000002200 */
[----:B------:R-:W1:Y:S01]  /*0070*/  LDC.64 R2, c[0x0][0x390] ;  /* 0x0000e400ff027b82 */ /* 0x000e620000000a00 */
[----:B------:R-:W2:Y:S01]  /*0080*/  LDCU.64 UR8, c[0x0][0x358] ;  /* 0x00006b00ff0877ac */ /* 0x000ea20008000a00 */
[----:B------:R-:W3:Y:S06]  /*0090*/  S2R R8, SR_TID.X ;  /* 0x0000000000087919 */ /* 0x000eec0000002100 */
[----:B------:R-:W4:Y:S01]  /*00a0*/  LDC R11, c[0x0][0x360] ;  /* 0x0000d800ff0b7b82 */ /* 0x000f220000000800 */
[----:B------:R-:W5:Y:S01]  /*00b0*/  LDCU UR5, c[0x0][0x364] ;  /* 0x00006c80ff0577ac */ /* 0x000f620008000800 */
[----:B-1----:R-:W-:-:S02]  /*00c0*/  IMAD.SHL.U32 R9, R3, 0x2, RZ ;  /* 0x0000000203097824 */ /* 0x002fc400078e00ff */
[C---:B0-----:R-:W-:Y:S02]  /*00d0*/  IMAD.IADD R15, R10.reuse, 0x1, R3 ;  /* 0x000000010a0f7824 */ /* 0x041fe400078e0203 */
[C---:B----4-:R-:W-:Y:S02]  /*00e0*/  IMAD R7, R11.reuse, UR6, RZ ;  /* 0x000000060b077c24 */ /* 0x050fe4000f8e02ff */
[--C-:B------:R-:W-:Y:S01]  /*00f0*/  IMAD R4, R11, UR4, R9.reuse ;  /* 0x000000040b047c24 */ /* 0x100fe2000f8e0209 */
[----:B------:R-:W-:Y:S01]  /*0100*/  IADD3.X R5, PT, PT, R15, R3, RZ, PT, !PT ;  /* 0x000000030f057210 */ /* 0x000fe20003ffe4ff */
[----:B-----5:R-:W-:Y:S01]  /*0110*/  UIMAD UR4, UR4, UR5, URZ ;  /* 0x00000005040472a4 */ /* 0x020fe2000f8e02ff */
[----:B------:R-:W-:Y:S01]  /*0120*/  IADD3 R0, PT, PT, -R7, R2, -R9 ;  /* 0x0000000207007210 */ /* 0x000fe20007ffe909 */
[----:B------:R-:W-:Y:S01]  /*0130*/  IMAD.MOV R4, RZ, RZ, -R4 ;  /* 0x000000ffff047224 */ /* 0x000fe200078e0a04 */
[----:B------:R-:W-:Y:S01]  /*0140*/  VIADDMNMX.U32 R17, R10, 0x1, R5, !PT ;  /* 0x000000010a117846 */ /* 0x000fe20007800005 */
[--C-:B------:R-:W-:Y:S01]  /*0150*/  IMAD.IADD R5, R9, 0x1, R11.reuse ;  /* 0x0000000109057824 */ /* 0x100fe200078e020b */
[----:B------:R-:W-:Y:S01]  /*0160*/  VIMNMX.U32 R0, PT, PT, R0, R11, PT ;  /* 0x0000000b00007248 */ /* 0x000fe20003fe0000 */
[----:B---3--:R-:W-:Y:S01]  /*0170*/  IMAD.IADD R16, R7, 0x1, R8 ;  /* 0x0000000107107824 */ /* 0x008fe200078e0208 */
[----:B------:R-:W-:Y:S01]  /*0180*/  IADD3 R12, PT, PT, -R17, R10, RZ ;  /* 0x0000000a110c7210 */ /* 0x000fe20007ffe1ff */
[----:B------:R-:W-:Y:S01]  /*0190*/  IMAD R6, R6, UR4, RZ ;  /* 0x0000000406067c24 */ /* 0x000fe2000f8e02ff */
[-C--:B------:R-:W-:Y:S01]  /*01a0*/  VIADDMNMX.U32 R4, R4, R2.reuse, R11, PT ;  /* 0x0000000204047246 */ /* 0x080fe2000380000b */
[----:B------:R-:W-:Y:S01]  /*01b0*/  IMAD.IADD R13, R9, 0x1, R0 ;  /* 0x00000001090d7824 */ /* 0x000fe200078e0200 */
[----:B------:R-:W-:Y:S01]  /*01c0*/  ISETP.GT.U32.AND P0, PT, R12, -0x8, PT ;  /* 0xfffffff80c00780c */ /* 0x000fe20003f04070 */
[----:B------:R-:W-:Y:S01]  /*01d0*/  IMAD.IADD R0, R17, 0x1, -R10 ;  /* 0x0000000111007824 */ /* 0x000fe200078e0a0a */
[CC--:B------:R-:W-:Y:S01]  /*01e0*/  IADD3 R12, PT, PT, -R9.reuse, R2.reuse, RZ ;  /* 0x00000002090c7210 */ /* 0x0c0fe20007ffe1ff */
[----:B------:R-:W-:Y:S01]  /*01f0*/  IMAD.IADD R4, R9, 0x1, R4 ;  /* 0x0000000109047824 */ /* 0x000fe200078e0204 */
[----:B------:R-:W-:Y:S01]  /*0200*/  ISETP.GT.U32.AND P1, PT, R5, R2, PT ;  /* 0x000000020500720c */ /* 0x000fe20003f24070 */
[----:B------:R-:W-:Y:S01]  /*0210*/  IMAD.IADD R15, R6, 0x1, R15 ;  /* 0x00000001060f7824 */ /* 0x000fe200078e020f */
[----:B------:R-:W-:Y:S01]  /*0220*/  LOP3.LUT R14, R0, 0xfffffff8, RZ, 0xc0, !PT ;  /* 0xfffffff8000e7812 */ /* 0x000fe200078ec0ff */
[C---:B------:R-:W-:Y:S01]  /*0230*/  IMAD R5, R13.reuse, R4, RZ ;  /* 0x000000040d057224 */ /* 0x040fe200078e02ff */
[----:B------:R-:W-:Y:S01]  /*0240*/  SEL R4, R13, R2, !P1 ;  /* 0x000000020d047207 */ /* 0x000fe20004800000 */
[C-C-:B------:R-:W-:Y:S01]  /*0250*/  IMAD R12, R16.reuse, R12, -R3.reuse ;  /* 0x0000000c100c7224 */ /* 0x140fe200078e0a03 */
[----:B------:R-:W-:Y:S01]  /*0260*/  IADD3 R13, PT, PT, -R3, R2, RZ ;  /* 0x00000002030d7210 */ /* 0x000fe20007ffe1ff */
[----:B------:R-:W-:Y:S01]  /*0270*/  IMAD.IADD R16, R16, 0x1, R3 ;  /* 0x0000000110107824 */ /* 0x000fe200078e0203 */
[C---:B------:R-:W-:Y:S01]  /*0280*/  LOP3.LUT R21, R0.reuse, 0x7, RZ, 0xc0, !PT ;  /* 0x0000000700157812 */ /* 0x040fe200078ec0ff */
[----:B------:R-:W-:Y:S01]  /*0290*/  UMOV UR4, URZ ;  /* 0x000000ff00047c82 */ /* 0x000fe20008000000 */
[----:B------:R-:W-:-:S02]  /*02a0*/  LOP3.LUT R20, R0, 0x3, RZ, 0xc0, !PT ;  /* 0x0000000300147812 */ /* 0x000fc400078ec0ff */
[----:B--2---:R-:W-:-:S07]  /*02b0*/  IADD3 R14, PT, PT, -R14, RZ, RZ ;  /* 0x000000ff0e0e7210 */ /* 0x004fce0007ffe1ff */
.L_x_17:
[----:B------:R-:W-:Y:S01]  /*02c0*/  IMAD R25, R11, R8, R10 ;  /* 0x000000080b197224 */ /* 0x000fe200078e020a */
[----:B0-----:R-:W0:Y:S01]  /*02d0*/  LDCU UR5, c[0x0][0x390] ;  /* 0x00007200ff0577ac */ /* 0x001e220008000800 */
[----:B------:R-:W-:Y:S03]  /*02e0*/  BSSY.RECONVERGENT B0, `(.L_x_0) ;  /* 0x000002f000007945 */ /* 0x000fe60003800200 */
[----:B------:R-:W-:-:S13]  /*02f0*/  ISETP.GE.U32.AND P1, PT, R25, R5, PT ;  /* 0x000000051900720c */ /* 0x000fda0003f26070 */
[----:B------:R-:W-:Y:S05]  /*0300*/  @P1 BRA `(.L_x_1) ;  /* 0x0000000000b01947 */ /* 0x000fea0003800000 */
[----:B------:R-:W-:Y:S01]  /*0310*/  IABS R17, R4 ;  /* 0x0000000400117213 */ /* 0x000fe20000000000 */
[----:B------:R-:W1:Y:S01]  /*0320*/  S2R R23, SR_CgaCtaId ;  /* 0x0000000000177919 */ /* 0x000e620000008800 */
[----:B------:R-:W-:Y:S02]  /*0330*/  MOV R18, 0x400 ;  /* 0x0000040000127802 */ /* 0x000fe40000000f00 */
[----:B------:R-:W2:Y:S01]  /*0340*/  I2F.RP R19, R17 ;  /* 0x0000001100137306 */ /* 0x000ea20000209400 */
[----:B------:R-:W-:-:S07]  /*0350*/  ISETP.NE.AND P1, PT, R4, RZ, PT ;  /* 0x000000ff0400720c */ /* 0x000fce0003f25270 */
[----:B--2---:R-:W2:Y:S01]  /*0360*/  MUFU.RCP R19, R19 ;  /* 0x0000001300137308 */ /* 0x004ea20000001000 */
[----:B-1----:R-:W-:Y:S01]  /*0370*/  LEA R18, R23, R18, 0x18 ;  /* 0x0000001217127211 */ /* 0x002fe200078ec0ff */
[----:B------:R-:W-:Y:S02]  /*0380*/  IMAD R23, R11, UR4, R6 ;  /* 0x000000040b177c24 */ /* 0x000fe4000f8e0206 */
[----:B--2---:R-:W-:-:S04]  /*0390*/  VIADD R2, R19, 0xffffffe ;  /* 0x0ffffffe13027836 */ /* 0x004fc80000000000 */
[----:B------:R1:W2:Y:S02]  /*03a0*/  F2I.FTZ.U32.TRUNC.NTZ R3, R2 ;  /* 0x0000000200037305 */ /* 0x0002a4000021f000 */
[----:B-1----:R-:W-:Y:S01]  /*03b0*/  IMAD.MOV.U32 R2, RZ, RZ, RZ ;  /* 0x000000ffff027224 */ /* 0x002fe200078e00ff */
[----:B--2---:R-:W-:-:S05]  /*03c0*/  IADD3 R22, PT, PT, RZ, -R3, RZ ;  /* 0x80000003ff167210 */ /* 0x004fca0007ffe0ff */
[----:B------:R-:W-:Y:S01]  /*03d0*/  IMAD R27, R22, R17, RZ ;  /* 0x00000011161b7224 */ /* 0x000fe200078e02ff */
[----:B------:R-:W-:-:S03]  /*03e0*/  LOP3.LUT R22, RZ, R4, RZ, 0x33, !PT ;  /* 0x00000004ff167212 */ /* 0x000fc600078e33ff */
[----:B------:R-:W-:-:S07]  /*03f0*/  IMAD.HI.U32 R19, R3, R27, R2 ;  /* 0x0000001b03137227 */ /* 0x000fce00078e0002 */
.L_x_2:
[----:B-1----:R-:W-:Y:S02]  /*0400*/  IABS R2, R4 ;  /* 0x0000000400027213 */ /* 0x002fe40000000000 */
[----:B------:R-:W-:Y:S02]  /*0410*/  IABS R24, R25 ;  /* 0x0000001900187213 */ /* 0x000fe40000000000 */
[----:B------:R-:W-:-:S03]  /*0420*/  IADD3 R3, PT, PT, RZ, -R2, RZ ;  /* 0x80000002ff037210 */ /* 0x000fc60007ffe0ff */
[----:B------:R-:W-:-:S04]  /*0430*/  IMAD.HI.U32 R2, R19, R24, RZ ;  /* 0x0000001813027227 */ /* 0x000fc800078e00ff */
[----:B------:R-:W-:Y:S01]  /*0440*/  IMAD R24, R2, R3, R24 ;  /* 0x0000000302187224 */ /* 0x000fe200078e0218 */
[----:B------:R-:W-:-:S04]  /*0450*/  IABS R3, R4 ;  /* 0x0000000400037213 */ /* 0x000fc80000000000 */
[----:B------:R-:W-:-:S13]  /*0460*/  ISETP.GT.U32.AND P3, PT, R17, R24, PT ;  /* 0x000000181100720c */ /* 0x000fda0003f64070 */
[----:B------:R-:W-:Y:S01]  /*0470*/  @!P3 IMAD.IADD R24, R24, 0x1, -R3 ;  /* 0x000000011818b824 */ /* 0x000fe200078e0a03 */
[----:B------:R-:W-:Y:S02]  /*0480*/  LOP3.LUT R3, R25, R4, RZ, 0x3c, !PT ;  /* 0x0000000419037212 */ /* 0x000fe400078e3cff */
[----:B------:R-:W-:Y:S02]  /*0490*/  @!P3 IADD3 R2, PT, PT, R2, 0x1, RZ ;  /* 0x000000010202b810 */ /* 0x000fe40007ffe0ff */
[----:B------:R-:W-:Y:S02]  /*04a0*/  ISETP.GE.U32.AND P2, PT, R24, R17, PT ;  /* 0x000000111800720c */ /* 0x000fe40003f46070 */
[----:B------:R-:W-:-:S11]  /*04b0*/  ISETP.GE.AND P4, PT, R3, RZ, PT ;  /* 0x000000ff0300720c */ /* 0x000fd60003f86270 */
[----:B------:R-:W-:-:S05]  /*04c0*/  @P2 VIADD R2, R2, 0x1 ;  /* 0x0000000102022836 */ /* 0x000fca0000000000 */
[----:B------:R-:W-:Y:S02]  /*04d0*/  MOV R27, R2 ;  /* 0x00000002001b7202 */ /* 0x000fe40000000f00 */
[----:B------:R-:W1:Y:S03]  /*04e0*/  LDC.64 R2, c[0x0][0x380] ;  /* 0x0000e000ff027b82 */ /* 0x000e660000000a00 */
[----:B------:R-:W-:-:S05]  /*04f0*/  @!P4 IMAD.MOV R27, RZ, RZ, -R27 ;  /* 0x000000ffff1bc224 */ /* 0x000fca00078e0a1b */
[----:B------:R-:W-:-:S04]  /*0500*/  SEL R24, R22, R27, !P1 ;  /* 0x0000001b16187207 */ /* 0x000fc80004800000 */
[----:B------:R-:W-:Y:S01]  /*0510*/  IADD3 R26, PT, PT, -R24, RZ, RZ ;  /* 0x000000ff181a7210 */ /* 0x000fe20007ffe1ff */
[----:B------:R-:W-:-:S04]  /*0520*/  IMAD.IADD R27, R23, 0x1, R24 ;  /* 0x00000001171b7824 */ /* 0x000fc800078e0218 */
[----:B------:R-:W-:-:S05]  /*0530*/  IMAD R26, R4, R26, R25 ;  /* 0x0000001a041a7224 */ /* 0x000fca00078e0219 */
[----:B------:R-:W-:-:S05]  /*0540*/  IADD3 R26, PT, PT, R7, R26, RZ ;  /* 0x0000001a071a7210 */ /* 0x000fca0007ffe0ff */
[----:B0-----:R-:W-:-:S04]  /*0550*/  IMAD R27, R26, UR5, R27 ;  /* 0x000000051a1b7c24 */ /* 0x001fc8000f8e021b */
[----:B-1----:R-:W-:-:S06]  /*0560*/  IMAD.WIDE R2, R27, 0x4, R2 ;  /* 0x000000041b027825 */ /* 0x002fcc00078e0202 */
[----:B------:R-:W2:Y:S01]  /*0570*/  LDG.E R2, desc[UR8][R2.64] ;  /* 0x0000000802027981 */ /* 0x000ea2000c1e1900 */
[----:B------:R-:W-:Y:S02]  /*0580*/  IMAD R27, R25, 0x4, R18 ;  /* 0x00000004191b7824 */ /* 0x000fe400078e0212 */
[----:B------:R-:W-:-:S05]  /*0590*/  IMAD R25, R11, R11, R25 ;  /* 0x0000000b0b197224 */ /* 0x000fca00078e0219 */
[----:B------:R-:W-:Y:S01]  /*05a0*/  ISETP.GE.U32.AND P2, PT, R25, R5, PT ;  /* 0x000000051900720c */ /* 0x000fe20003f46070 */
[----:B--2---:R1:W-:-:S12]  /*05b0*/  STS [R27], R2 ;  /* 0x000000021b007388 */ /* 0x0043d80000000800 */
[----:B------:R-:W-:Y:S05]  /*05c0*/  @!P2 BRA `(.L_x_2) ;  /* 0xfffffffc008ca947 */ /* 0x000fea000383ffff */
.L_x_1:
[----:B0-----:R-:W-:Y:S05]  /*05d0*/  BSYNC.RECONVERGENT B0 ;  /* 0x0000000000007941 */ /* 0x001fea0003800200 */
.L_x_0:
[----:B-1----:R-:W-:Y:S01]  /*05e0*/  VIMNMX.U32 R2, PT, PT, R16, R15, !PT ;  /* 0x0000000f10027248 */ /* 0x002fe20007fe0000 */
[----:B------:R-:W-:Y:S03]  /*05f0*/  BAR.SYNC.DEFER_BLOCKING 0x0 ;  /* 0x0000000000007b1d */ /* 0x000fe60000010000 */
[----:B------:R-:W-:-:S03]  /*0600*/  ISETP.GE.U32.AND P1, PT, R2, R13, PT ;  /* 0x0000000d0200720c */ /* 0x000fc60003f26070 */
[----:B------:R-:W-:Y:S10]  /*0610*/  BSSY.RECONVERGENT B2, `(.L_x_3) ;  /* 0x0000070000027945 */ /* 0x000ff40003800200 */
[----:B------:R-:W-:Y:S05]  /*0620*/  @P1 BRA `(.L_x_4) ;  /* 0x0000000400b81947 */ /* 0x000fea0003800000 */
[----:B------:R-:W-:Y:S01]  /*0630*/  IADD3 R3, PT, PT, R9, R8, RZ ;  /* 0x0000000809037210 */ /* 0x000fe20007ffe0ff */
[----:B------:R-:W-:Y:S01]  /*0640*/  BSSY.RECONVERGENT B1, `(.L_x_5) ;  /* 0x0000067000017945 */ /* 0x000fe20003800200 */
[----:B------:R-:W-:Y:S02]  /*0650*/  IMAD.MOV.U32 R23, RZ, RZ, RZ ;  /* 0x000000ffff177224 */ /* 0x000fe400078e00ff */
[----:B------:R-:W-:-:S13]  /*0660*/  ISETP.GT.U32.AND P1, PT, R8, R3, PT ;  /* 0x000000030800720c */ /* 0x000fda0003f24070 */
[----:B------:R-:W-:Y:S05]  /*0670*/  @P1 BRA `(.L_x_6) ;  /* 0x00000004008c1947 */ /* 0x000fea0003800000 */
[----:B------:R-:W-:Y:S02]  /*0680*/  HFMA2 R23, -RZ, RZ, 0, 0 ;  /* 0x00000000ff177431 */ /* 0x000fe400000001ff */
[----:B------:R-:W-:-:S07]  /*0690*/  IMAD.MOV.U32 R3, RZ, RZ, R8 ;  /* 0x000000ffff037224 */ /* 0x000fce00078e0008 */
.L_x_16:
[----:B------:R-:W-:Y:S01]  /*06a0*/  LOP3.LUT R2, RZ, R10, RZ, 0x33, !PT ;  /* 0x0000000aff027212 */ /* 0x000fe200078e33ff */
[----:B------:R-:W-:Y:S03]  /*06b0*/  BSSY.RECONVERGENT B0, `(.L_x_7) ;  /* 0x000005b000007945 */ /* 0x000fe60003800200 */
[----:B------:R-:W-:-:S13]  /*06c0*/  ISETP.GT.U32.AND P1, PT, R9, R2, PT ;  /* 0x000000020900720c */ /* 0x000fda0003f24070 */
[----:B------:R-:W-:Y:S05]  /*06d0*/  @P1 BRA `(.L_x_8) ;  /* 0x0000000400601947 */ /* 0x000fea0003800000 */
[----:B------:R-:W-:Y:S01]  /*06e0*/  BSSY.RECONVERGENT B3, `(.L_x_9) ;  /* 0x0000027000037945 */ /* 0x000fe20003800200 */
[----:B------:R-:W-:Y:S02]  /*06f0*/  ISETP.NE.AND P2, PT, R21, RZ, PT ;  /* 0x000000ff1500720c */ /* 0x000fe40003f45270 */
[----:B------:R-:W-:Y:S01]  /*0700*/  MOV R2, R10 ;  /* 0x0000000a00027202 */ /* 0x000fe20000000f00 */
[----:B------:R-:W-:Y:S10]  /*0710*/  @P0 BRA `(.L_x_10) ;  /* 0x00000000008c0947 */ /* 0x000ff40003800000 */
[----:B------:R-:W0:Y:S01]  /*0720*/  S2UR UR6, SR_CgaCtaId ;  /* 0x00000000000679c3 */ /* 0x000e220000008800 */
[----:B------:R-:W-:Y:S01]  /*0730*/  UMOV UR5, 0x400 ;  /* 0x0000040000057882 */ /* 0x000fe20000000000 */
[-C--:B------:R-:W-:Y:S01]  /*0740*/  IMAD R19, R4, R10.reuse, R3 ;  /* 0x0000000a04137224 */ /* 0x080fe200078e0203 */
[----:B------:R-:W-:Y:S01]  /*0750*/  MOV R2, R10 ;  /* 0x0000000a00027202 */ /* 0x000fe20000000f00 */
[----:B------:R-:W-:Y:S01]  /*0760*/  IMAD.MOV.U32 R17, RZ, RZ, R14 ;  /* 0x000000ffff117224 */ /* 0x000fe200078e000e */
[----:B0-----:R-:W-:-:S06]  /*0770*/  ULEA UR5, UR6, UR5, 0x18 ;  /* 0x0000000506057291 */ /* 0x001fcc000f8ec0ff */
[----:B------:R-:W-:-:S07]  /*0780*/  LEA R19, R19, UR5, 0x2 ;  /* 0x0000000513137c11 */ /* 0x000fce000f8e10ff */
.L_x_11:
[----:B------:R-:W-:Y:S01]  /*0790*/  IMAD R25, R4, 0x4, R19 ;  /* 0x0000000404197824 */ /* 0x000fe200078e0213 */
[----:B------:R0:W1:Y:S01]  /*07a0*/  LDS R18, [R19] ;  /* 0x0000000013127984 */ /* 0x0000620000000800 */
[----:B------:R-:W-:Y:S01]  /*07b0*/  IADD3 R17, PT, PT, R17, 0x8, RZ ;  /* 0x0000000811117810 */ /* 0x000fe20007ffe0ff */
[----:B------:R-:W-:Y:S02]  /*07c0*/  VIADD R2, R2, 0x8 ;  /* 0x0000000802027836 */ /* 0x000fe40000000000 */
[----:B------:R-:W2:Y:S01]  /*07d0*/  LDS R24, [R25] ;  /* 0x0000000019187984 */ /* 0x000ea20000000800 */
[C---:B------:R-:W-:Y:S02]  /*07e0*/  LEA R29, R4.reuse, R25, 0x2 ;  /* 0x00000019041d7211 */ /* 0x040fe400078e10ff */
[----:B------:R-:W-:Y:S02]  /*07f0*/  ISETP.NE.AND P1, PT, R17, RZ, PT ;  /* 0x000000ff1100720c */ /* 0x000fe40003f25270 */
[C---:B0-----:R-:W-:Y:S01]  /*0800*/  LEA R19, R4.reuse, R19, 0x5 ;  /* 0x0000001304137211 */ /* 0x041fe200078e28ff */
[----:B------:R-:W0:Y:S01]  /*0810*/  LDS R22, [R29] ;  /* 0x000000001d167984 */ /* 0x000e220000000800 */
[----:B------:R-:W-:-:S05]  /*0820*/  IMAD R26, R4, 0x4, R29 ;  /* 0x00000004041a7824 */ /* 0x000fca00078e021d */
[----:B------:R-:W-:Y:S01]  /*0830*/  LEA R28, R4, R26, 0x2 ;  /* 0x0000001a041c7211 */ /* 0x000fe200078e10ff */
[----:B-1----:R-:W-:Y:S02]  /*0840*/  FADD R23, R18, R23 ;  /* 0x0000001712177221 */ /* 0x002fe40000000000 */
[----:B------:R-:W1:Y:S02]  /*0850*/  LDS R18, [R26] ;  /* 0x000000001a127984 */ /* 0x000e640000000800 */
[----:B--2---:R-:W-:Y:S01]  /*0860*/  FADD R27, R23, R24 ;  /* 0x00000018171b7221 */ /* 0x004fe20000000000 */
[C---:B------:R-:W-:Y:S01]  /*0870*/  IMAD R24, R4.reuse, 0x4, R28 ;  /* 0x0000000404187824 */ /* 0x040fe200078e021c */
[----:B------:R-:W2:Y:S04]  /*0880*/  LDS R23, [R28] ;  /* 0x000000001c177984 */ /* 0x000ea80000000800 */
[C---:B------:R-:W-:Y:S01]  /*0890*/  LEA R25, R4.reuse, R24, 0x2 ;  /* 0x0000001804197211 */ /* 0x040fe200078e10ff */
[----:B0-----:R-:W-:Y:S01]  /*08a0*/  FADD R27, R27, R22 ;  /* 0x000000161b1b7221 */ /* 0x001fe20000000000 */
[----:B------:R-:W0:Y:S03]  /*08b0*/  LDS R24, [R24] ;  /* 0x0000000018187984 */ /* 0x000e260000000800 */
[----:B------:R-:W-:-:S02]  /*08c0*/  IMAD R22, R4, 0x4, R25 ;  /* 0x0000000404167824 */ /* 0x000fc400078e0219 */
[----:B------:R-:W3:Y:S04]  /*08d0*/  LDS R25, [R25] ;  /* 0x0000000019197984 */ /* 0x000ee80000000800 */
[----:B------:R-:W4:Y:S01]  /*08e0*/  LDS R22, [R22] ;  /* 0x0000000016167984 */ /* 0x000f220000000800 */
[----:B-1----:R-:W-:-:S04]  /*08f0*/  FADD R18, R27, R18 ;  /* 0x000000121b127221 */ /* 0x002fc80000000000 */
[----:B--2---:R-:W-:-:S04]  /*0900*/  FADD R23, R18, R23 ;  /* 0x0000001712177221 */ /* 0x004fc80000000000 */
[----:B0-----:R-:W-:-:S04]  /*0910*/  FADD R18, R23, R24 ;  /* 0x0000001817127221 */ /* 0x001fc80000000000 */
[----:B---3--:R-:W-:-:S04]  /*0920*/  FADD R23, R18, R25 ;  /* 0x0000001912177221 */ /* 0x008fc80000000000 */
[----:B----4-:R-:W-:Y:S01]  /*0930*/  FADD R23, R23, R22 ;  /* 0x0000001617177221 */ /* 0x010fe20000000000 */
[----:B------:R-:W-:Y:S06]  /*0940*/  @P1 BRA `(.L_x_11) ;  /* 0xfffffffc00901947 */ /* 0x000fec000383ffff */
.L_x_10:
[----:B------:R-:W-:Y:S05]  /*0950*/  BSYNC.RECONVERGENT B3 ;  /* 0x0000000000037941 */ /* 0x000fea0003800200 */
.L_x_9:
[----:B------:R-:W-:Y:S05]  /*0960*/  @!P2 BRA `(.L_x_8) ;  /* 0x0000000000bca947 */ /* 0x000fea0003800000 */
[----:B------:R-:W-:Y:S01]  /*0970*/  VIADD R17, R21, 0xffffffff ;  /* 0xffffffff15117836 */ /* 0x000fe20000000000 */
[----:B------:R-:W-:Y:S01]  /*0980*/  BSSY.RECONVERGENT B3, `(.L_x_12) ;  /* 0x0000015000037945 */ /* 0x000fe20003800200 */
[----:B------:R-:W-:-:S03]  /*0990*/  ISETP.NE.AND P2, PT, R20, RZ, PT ;  /* 0x000000ff1400720c */ /* 0x000fc60003f45270 */
[----:B------:R-:W-:-:S13]  /*09a0*/  ISETP.GE.U32.AND P1, PT, R17, 0x3, PT ;  /* 0x000000031100780c */ /* 0x000fda0003f26070 */
[----:B------:R-:W-:Y:S05]  /*09b0*/  @!P1 BRA `(.L_x_13) ;  /* 0x0000000000449947 */ /* 0x000fea0003800000 */
[----:B------:R-:W0:Y:S01]  /*09c0*/  S2UR UR6, SR_CgaCtaId ;  /* 0x00000000000679c3 */ /* 0x000e220000008800 */
[----:B------:R-:W-:Y:S01]  /*09d0*/  UMOV UR5, 0x400 ;  /* 0x0000040000057882 */ /* 0x000fe20000000000 */
[----:B------:R-:W-:Y:S02]  /*09e0*/  IMAD R17, R4, R2, R3 ;  /* 0x0000000204117224 */ /* 0x000fe400078e0203 */
[----:B------:R-:W-:Y:S01]  /*09f0*/  VIADD R2, R2, 0x4 ;  /* 0x0000000402027836 */ /* 0x000fe20000000000 */
[----:B0-----:R-:W-:-:S06]  /*0a00*/  ULEA UR5, UR6, UR5, 0x18 ;  /* 0x0000000506057291 */ /* 0x001fcc000f8ec0ff */
[----:B------:R-:W-:-:S04]  /*0a10*/  LEA R17, R17, UR5, 0x2 ;  /* 0x0000000511117c11 */ /* 0x000fc8000f8e10ff */
[C---:B------:R-:W-:Y:S01]  /*0a20*/  LEA R19, R4.reuse, R17, 0x2 ;  /* 0x0000001104137211 */ /* 0x040fe200078e10ff */
[----:B------:R-:W0:Y:S04]  /*0a30*/  LDS R18, [R17] ;  /* 0x0000000011127984 */ /* 0x000e280000000800 */
[C---:B------:R-:W-:Y:S02]  /*0a40*/  IMAD R25, R4.reuse, 0x4, R19 ;  /* 0x0000000404197824 */ /* 0x040fe400078e0213 */
[----:B------:R-:W1:Y:S03]  /*0a50*/  LDS R19, [R19] ;  /* 0x0000000013137984 */ /* 0x000e660000000800 */
[----:B------:R-:W-:-:S02]  /*0a60*/  LEA R22, R4, R25, 0x2 ;  /* 0x0000001904167211 */ /* 0x000fc400078e10ff */
[----:B------:R-:W2:Y:S04]  /*0a70*/  LDS R25, [R25] ;  /* 0x0000000019197984 */ /* 0x000ea80000000800 */
[----:B------:R-:W3:Y:S01]  /*0a80*/  LDS R27, [R22] ;  /* 0x00000000161b7984 */ /* 0x000ee20000000800 */
[----:B0-----:R-:W-:-:S04]  /*0a90*/  FADD R18, R23, R18 ;  /* 0x0000001217127221 */ /* 0x001fc80000000000 */
[----:B-1----:R-:W-:-:S04]  /*0aa0*/  FADD R18, R18, R19 ;  /* 0x0000001312127221 */ /* 0x002fc80000000000 */
[----:B--2---:R-:W-:-:S04]  /*0ab0*/  FADD R18, R18, R25 ;  /* 0x0000001912127221 */ /* 0x004fc80000000000 */
[----:B---3--:R-:W-:-:S07]  /*0ac0*/  FADD R23, R18, R27 ;  /* 0x0000001b12177221 */ /* 0x008fce0000000000 */
.L_x_13:
[----:B------:R-:W-:Y:S05]  /*0ad0*/  BSYNC.RECONVERGENT B3 ;  /* 0x0000000000037941 */ /* 0x000fea0003800200 */
.L_x_12:
[----:B------:R-:W-:Y:S05]  /*0ae0*/  @!P2 BRA `(.L_x_8) ;  /* 0x00000000005ca947 */ /* 0x000fea0003800000 */
[----:B------:R-:W-:Y:S01]  /*0af0*/  LOP3.LUT P2, RZ, R0, 0x1, RZ, 0xc0, !PT ;  /* 0x0000000100ff7812 */ /* 0x000fe2000784c0ff */
[----:B------:R-:W-:Y:S01]  /*0b00*/  BSSY.RECONVERGENT B3, `(.L_x_14) ;  /* 0x0000010000037945 */ /* 0x000fe20003800200 */
[----:B------:R-:W-:-:S11]  /*0b10*/  ISETP.NE.AND P1, PT, R20, 0x1, PT ;  /* 0x000000011400780c */ /* 0x000fd60003f25270 */
[----:B------:R-:W0:Y:S01]  /*0b20*/  @P2 S2R R25, SR_CgaCtaId ;  /* 0x0000000000192919 */ /* 0x000e220000008800 */
[----:B------:R-:W-:Y:S01]  /*0b30*/  @P2 MOV R22, 0x400 ;  /* 0x0000040000162802 */ /* 0x000fe20000000f00 */
[----:B------:R-:W-:Y:S06]  /*0b40*/  @!P1 BRA `(.L_x_15) ;  /* 0x00000000002c9947 */ /* 0x000fec0003800000 */
[----:B------:R-:W1:Y:S01]  /*0b50*/  S2UR UR6, SR_CgaCtaId ;  /* 0x00000000000679c3 */ /* 0x000e620000008800 */
[----:B------:R-:W-:Y:S01]  /*0b60*/  UMOV UR5, 0x400 ;  /* 0x0000040000057882 */ /* 0x000fe20000000000 */
[----:B------:R-:W-:Y:S02]  /*0b70*/  IMAD R17, R4, R2, R3 ;  /* 0x0000000204117224 */ /* 0x000fe400078e0203 */
[----:B------:R-:W-:Y:S01]  /*0b80*/  VIADD R2, R2, 0x2 ;  /* 0x0000000202027836 */ /* 0x000fe20000000000 */
[----:B-1----:R-:W-:-:S06]  /*0b90*/  ULEA UR5, UR6, UR5, 0x18 ;  /* 0x0000000506057291 */ /* 0x002fcc000f8ec0ff */
[----:B------:R-:W-:-:S04]  /*0ba0*/  LEA R17, R17, UR5, 0x2 ;  /* 0x0000000511117c11 */ /* 0x000fc8000f8e10ff */
[----:B------:R-:W-:Y:S01]  /*0bb0*/  LEA R19, R4, R17, 0x2 ;  /* 0x0000001104137211 */ /* 0x000fe200078e10ff */
[----:B------:R-:W1:Y:S05]  /*0bc0*/  LDS R18, [R17] ;  /* 0x0000000011127984 */ /* 0x000e6a0000000800 */
[----:B------:R-:W2:Y:S01]  /*0bd0*/  LDS R19, [R19] ;  /* 0x0000000013137984 */ /* 0x000ea20000000800 */
[----:B-1----:R-:W-:-:S04]  /*0be0*/  FADD R18, R23, R18 ;  /* 0x0000001217127221 */ /* 0x002fc80000000000 */
[----:B--2---:R-:W-:-:S07]  /*0bf0*/  FADD R23, R18, R19 ;  /* 0x0000001312177221 */ /* 0x004fce0000000000 */
.L_x_15:
[----:B------:R-:W-:Y:S05]  /*0c00*/  BSYNC.RECONVERGENT B3 ;  /* 0x0000000000037941 */ /* 0x000fea0003800200 */
.L_x_14:
[----:B------:R-:W-:Y:S01]  /*0c10*/  @P2 IMAD R2, R4, R2, R3 ;  /* 0x0000000204022224 */ /* 0x000fe200078e0203 */
[----:B0-----:R-:W-:-:S04]  /*0c20*/  @P2 LEA R25, R25, R22, 0x18 ;  /* 0x0000001619192211 */ /* 0x001fc800078ec0ff */
[----:B------:R-:W-:-:S06]  /*0c30*/  @P2 LEA R2, R2, R25, 0x2 ;  /* 0x0000001902022211 */ /* 0x000fcc00078e10ff */
[----:B------:R-:W0:Y:S02]  /*0c40*/  @P2 LDS R2, [R2] ;  /* 0x0000000002022984 */ /* 0x000e240000000800 */
[----:B0-----:R-:W-:-:S07]  /*0c50*/  @P2 FADD R23, R23, R2 ;  /* 0x0000000217172221 */ /* 0x001fce0000000000 */
.L_x_8:
[----:B------:R-:W-:Y:S05]  /*0c60*/  BSYNC.RECONVERGENT B0 ;  /* 0x0000000000007941 */ /* 0x000fea0003800200 */
.L_x_7:
[----:B------:R-:W-:Y:S01]  /*0c70*/  VIADD R3, R3, 0x1 ;  /* 0x0000000103037836 */ /* 0x000fe20000000000 */
[----:B------:R-:W-:-:S04]  /*0c80*/  IADD3 R2, PT, PT, R9, R8, RZ ;  /* 0x0000000809027210 */ /* 0x000fc80007ffe0ff */
[----:B------:R-:W-:-:S13]  /*0c90*/  ISETP.GT.U32.AND P1, PT, R3, R2, PT ;  /* 0x000000020300720c */ /* 0x000fda0003f24070 */
[----:B------:R-:W-:Y:S05]  /*0ca0*/  @!P1 BRA `(.L_x_16) ;  /* 0xfffffff8007c9947 */ /* 0x000fea000383ffff */
.L_x_6:
[----:B------:R-:W-:Y:S05]  /*0cb0*/  BSYNC.RECONVERGENT B1 ;  /* 0x0000000000017941 */ /* 0x000fea0003800200 */
.L_x_5:
[----:B------:R-:W0:Y:S01]  /*0cc0*/  LDC.64 R2, c[0x0][0x388] ;  /* 0x0000e200ff027b82 */ /* 0x000e220000000a00 */
[----:B------:R-:W-:Y:S01]  /*0cd0*/  IMAD.IADD R17, R12, 0x1, R15 ;  /* 0x000000010c117824 */ /* 0x000fe200078e020f */
[----:B------:R-:W-:-:S03]  /*0ce0*/  IADD3 R15, PT, PT, R15, R11, RZ ;  /* 0x0000000b0f0f7210 */ /* 0x000fc60007ffe0ff */
[----:B0-----:R-:W-:-:S05]  /*0cf0*/  IMAD.WIDE.U32 R2, R17, 0x4, R2 ;  /* 0x0000000411027825 */ /* 0x001fca00078e0002 */
[----:B------:R0:W-:Y:S02]  /*0d00*/  STG.E desc[UR8][R2.64], R23 ;  /* 0x0000001702007986 */ /* 0x0001e4000c101908 */
.L_x_4:
[----:B------:R-:W-:Y:S05]  /*0d10*/  BSYNC.RECONVERGENT B2 ;  /* 0x0000000000027941 */ /* 0x000fea0003800200 */
.L_x_3:
[----:B------:R-:W1:Y:S01]  /*0d20*/  LDCU UR5, c[0x0][0x398] ;  /* 0x00007300ff0577ac */ /* 0x000e620008000800 */
[----:B------:R-:W-:-:S04]  /*0d30*/  UIADD3 UR4, UPT, UPT, UR4, 0x1, URZ ;  /* 0x0000000104047890 */ /* 0x000fc8000fffe0ff */
[----:B-1----:R-:W-:Y:S01]  /*0d40*/  UISETP.NE.AND UP0, UPT, UR4, UR5, UPT ;  /* 0x000000050400728c */ /* 0x002fe2000bf05270 */
[----:B------:R-:W-:Y:S08]  /*0d50*/  BAR.SYNC.DEFER_BLOCKING 0x0 ;  /* 0x0000000000007b1d */ /* 0x000ff00000010000 */
[----:B------:R-:W-:Y:S05]  /*0d60*/  BRA.U UP0, `(.L_x_17) ;  /* 0xfffffff500547547 */ /* 0x000fea000b83ffff */
[----:B------:R-:W-:Y:S05]  /*0d70*/  EXIT ;  /* 0x000000000000794d */ /* 0x000fea0003800000 */
.L_x_18:
[----:B------:R-:W-:-:S00]  /*0d80*/  BRA `(.L_x_18) ;  /* 0xfffffffc00fc7947 */ /* 0x000fc0000383ffff */
[----:B------:R-:W-:-:S00]  /*0d90*/  NOP ;  /* 0x0000000000007918 */ /* 0x000fc00000000000 */
        /* <DEDUP_REMOVED lines=14> */
.L_x_30:


//--------------------- .text._Z18kernelGlobalMemoiiPfS_iii --------------------------
	.section	.text._Z18kernelGlobalMemoiiPfS_iii,"ax",@progbits
	.align	128
        .global         _Z18kernelGlobalMemoiiPfS_iii
        .type           _Z18kernelGlobalMemoiiPfS_iii,@function
        .size           _Z18kernelGlobalMemoiiPfS_iii,(.L_x_31 - _Z18kernelGlobalMemoiiPfS_iii)
        .other          _Z18kernelGlobalMemoiiPfS_iii,@"STO_CUDA_ENTRY STV_DEFAULT"
_Z18kernelGlobalMemoiiPfS_iii:
.text._Z18kernelGlobalMemoiiPfS_iii:
[----:B------:R-:W-:Y:S08]  /*0000*/  LDC R1, c[0x0][0x37c] ;  /* 0x0000df00ff017b82 */ /* 0x000ff00000000800 */
[----:B------:R-:W0:Y:S01]  /*0010*/  LDC R5, c[0x0][0x398] ;  /* 0x0000e600ff057b82 */ /* 0x000e220000000800 */
[----:B------:R-:W1:Y:S07]  /*0020*/  S2R R10, SR_TID.Y ;  /* 0x00000000000a7919 */ /* 0x000e6e0000002200 */
[----:B------:R-:W2:Y:S08]  /*0030*/  S2UR UR4, SR_CTAID.X ;  /* 0x00000000000479c3 */ /* 0x000eb00000002500 */
[----:B------:R-:W3:Y:S01]  /*0040*/  S2UR UR6, SR_CTAID.Y ;  /* 0x00000000000679c3 */ /* 0x000ee20000002600 */
[----:B0-----:R-:W-:-:S13]  /*0050*/  ISETP.GE.AND P0, PT, R5, 0x1, PT ;  /* 0x000000010500780c */ /* 0x001fda0003f06270 */
[----:B-123--:R-:W-:Y:S05]  /*0060*/  @!P0 EXIT ;  /* 0x000000000000894d */ /* 0x00efea0003800000 */
[----:B------:R-:W0:Y:S01]  /*0070*/  LDC R16, c[0x0][0x394] ;  /* 0x0000e500ff107b82 */ /* 0x000e220000000800 */
[----:B------:R-:W1:Y:S01]  /*0080*/  S2R R13, SR_TID.X ;  /* 0x00000000000d7919 */ /* 0x000e620000002100 */
[----:B------:R-:W2:Y:S01]  /*0090*/  LDCU UR5, c[0x0][0x360] ;  /* 0x00006c00ff0577ac */ /* 0x000ea20008000800 */
[----:B------:R-:W3:Y:S05]  /*00a0*/  LDCU.64 UR8, c[0x0][0x358] ;  /* 0x00006b00ff0877ac */ /* 0x000eea0008000a00 */
[----:B------:R-:W4:Y:S08]  /*00b0*/  LDC R3, c[0x0][0x364] ;  /* 0x0000d900ff037b82 */ /* 0x000f300000000800 */
[----:B------:R-:W5:Y:S01]  /*00c0*/  LDC R7, c[0x0][0x390] ;  /* 0x0000e400ff077b82 */ /* 0x000f620000000800 */
[----:B--2---:R-:W-:Y:S01]  /*00d0*/  UIMAD UR4, UR4, UR5, URZ ;  /* 0x00000005040472a4 */ /* 0x004fe2000f8e02ff */
[----:B0-----:R-:W-:-:S02]  /*00e0*/  ISETP.GT.AND P0, PT, R16, -0x1, PT ;  /* 0xffffffff1000780c */ /* 0x001fc40003f04270 */
[C---:B------:R-:W-:Y:S02]  /*00f0*/  IADD3 R0, PT, PT, -R16.reuse, RZ, RZ ;  /* 0x000000ff10007210 */ /* 0x040fe40007ffe1ff */
[----:B------:R-:W-:Y:S01]  /*0100*/  SHF.L.U32 R19, R16, 0x1, RZ ;  /* 0x0000000110137819 */ /* 0x000fe200000006ff */
[----:B----4-:R-:W-:Y:S01]  /*0110*/  IMAD R10, R3, UR6, R10 ;  /* 0x00000006030a7c24 */ /* 0x010fe2000f8e020a */
[----:B-1----:R-:W-:-:S03]  /*0120*/  IADD3 R11, PT, PT, R13, UR4, RZ ;  /* 0x000000040d0b7c10 */ /* 0x002fc6000fffe0ff */
[----:B------:R-:W-:Y:S02]  /*0130*/  IMAD R10, R10, R5, RZ ;  /* 0x000000050a0a7224 */ /* 0x000fe400078e02ff */
[----:B-----5:R-:W-:Y:S02]  /*0140*/  IMAD R12, R0, 0x2, R7 ;  /* 0x00000002000c7824 */ /* 0x020fe400078e0207 */
[----:B---3--:R-:W-:Y:S05]  /*0150*/  @P0 BRA `(.L_x_19) ;  /* 0x0000000000f40947 */ /* 0x008fea0003800000 */
[C---:B------:R-:W-:Y:S01]  /*0160*/  ISETP.GE.U32.AND P1, PT, R5.reuse, 0x4, PT ;  /* 0x000000040500780c */ /* 0x040fe20003f26070 */
[----:B------:R-:W-:Y:S01]  /*0170*/  HFMA2 R15, -RZ, RZ, 0, 0 ;  /* 0x00000000ff0f7431 */ /* 0x000fe200000001ff */
[----:B------:R-:W-:-:S04]  /*0180*/  LOP3.LUT R0, R5, 0x3, RZ, 0xc0, !PT ;  /* 0x0000000305007812 */ /* 0x000fc800078ec0ff */
[----:B------:R-:W-:-:S07]  /*0190*/  ISETP.NE.AND P0, PT, R0, RZ, PT ;  /* 0x000000ff0000720c */ /* 0x000fce0003f05270 */
[----:B------:R-:W-:Y:S06]  /*01a0*/  @!P1 BRA `(.L_x_20) ;  /* 0x0000000000a49947 */ /* 0x000fec0003800000 */
[----:B------:R-:W-:Y:S01]  /*01b0*/  SHF.L.U32 R16, R16, 0x3, RZ ;  /* 0x0000000310107819 */ /* 0x000fe200000006ff */
[CC--:B------:R-:W-:Y:S01]  /*01c0*/  IMAD R2, R10.reuse, R12.reuse, R12 ;  /* 0x0000000c0a027224 */ /* 0x0c0fe200078e020c */
[C---:B------:R-:W-:Y:S01]  /*01d0*/  IADD3 R19, PT, PT, R10.reuse, 0x2, RZ ;  /* 0x000000020a137810 */ /* 0x040fe20007ffe0ff */
[C---:B------:R-:W-:Y:S01]  /*01e0*/  IMAD R13, R10.reuse, R12, R13 ;  /* 0x0000000c0a0d7224 */ /* 0x040fe200078e020d */
[----:B------:R-:W-:Y:S01]  /*01f0*/  IADD3 R14, PT, PT, R10, 0x3, RZ ;  /* 0x000000030a0e7810 */ /* 0x000fe20007ffe0ff */
[----:B------:R-:W-:Y:S01]  /*0200*/  IMAD R16, R7, 0x4, -R16 ;  /* 0x0000000407107824 */ /* 0x000fe200078e0a10 */
[----:B------:R-:W-:Y:S01]  /*0210*/  LOP3.LUT R15, R5, 0x7ffffffc, RZ, 0xc0, !PT ;  /* 0x7ffffffc050f7812 */ /* 0x000fe200078ec0ff */
[----:B------:R-:W-:Y:S01]  /*0220*/  VIADD R13, R13, UR4 ;  /* 0x000000040d0d7c36 */ /* 0x000fe20008000000 */
[----:B------:R-:W-:Y:S01]  /*0230*/  IADD3 R17, PT, PT, R11, R2, RZ ;  /* 0x000000020b117210 */ /* 0x000fe20007ffe0ff */
[-CC-:B------:R-:W-:Y:S01]  /*0240*/  IMAD R19, R19, R12.reuse, R11.reuse ;  /* 0x0000000c13137224 */ /* 0x180fe200078e020b */
[----:B------:R-:W-:Y:S01]  /*0250*/  IADD3 R18, PT, PT, -R15, RZ, RZ ;  /* 0x000000ff0f127210 */ /* 0x000fe20007ffe1ff */
[----:B------:R-:W-:-:S07]  /*0260*/  IMAD R21, R14, R12, R11 ;  /* 0x0000000c0e157224 */ /* 0x000fce00078e020b */
.L_x_21:
[C---:B0-----:R-:W-:Y:S01]  /*0270*/  VIADD R2, R14.reuse, 0xfffffffe ;  /* 0xfffffffe0e027836 */ /* 0x041fe20000000000 */
[C-C-:B------:R-:W-:Y:S02]  /*0280*/  VIADDMNMX R3, R14.reuse, 0xfffffffd, R11.reuse, !PT ;  /* 0xfffffffd0e037846 */ /* 0x140fe4000780010b */
[----:B------:R-:W-:Y:S02]  /*0290*/  VIADDMNMX R7, R14, 0xffffffff, R11, !PT ;  /* 0xffffffff0e077846 */ /* 0x000fe4000780010b */
[C---:B------:R-:W-:Y:S02]  /*02a0*/  VIMNMX R5, PT, PT, R11.reuse, R2, !PT ;  /* 0x000000020b057248 */ /* 0x040fe40007fe0100 */
[----:B------:R-:W-:Y:S02]  /*02b0*/  VIMNMX R9, PT, PT, R11, R14, !PT ;  /* 0x0000000e0b097248 */ /* 0x000fe40007fe0100 */
[-C--:B------:R-:W-:Y:S02]  /*02c0*/  ISETP.GE.AND P1, PT, R3, R12.reuse, PT ;  /* 0x0000000c0300720c */ /* 0x080fe40003f26270 */
[----:B------:R-:W-:-:S02]  /*02d0*/  ISETP.GE.AND P2, PT, R5, R12, PT ;  /* 0x0000000c0500720c */ /* 0x000fc40003f46270 */
[-C--:B------:R-:W-:Y:S02]  /*02e0*/  ISETP.GE.AND P3, PT, R7, R12.reuse, PT ;  /* 0x0000000c0700720c */ /* 0x080fe40003f66270 */
[----:B------:R-:W-:Y:S02]  /*02f0*/  ISETP.GE.AND P4, PT, R9, R12, PT ;  /* 0x0000000c0900720c */ /* 0x000fe40003f86270 */
[----:B------:R-:W-:Y:S02]  /*0300*/  IADD3 R18, PT, PT, R18, 0x4, RZ ;  /* 0x0000000412127810 */ /* 0x000fe40007ffe0ff */
[----:B------:R-:W-:-:S03]  /*0310*/  IADD3 R14, PT, PT, R14, 0x4, RZ ;  /* 0x000000040e0e7810 */ /* 0x000fc60007ffe0ff */
[----:B------:R-:W0:Y:S08]  /*0320*/  @!P1 LDC.64 R4, c[0x0][0x388] ;  /* 0x0000e200ff049b82 */ /* 0x000e300000000a00 */
[----:B------:R-:W1:Y:S08]  /*0330*/  @!P2 LDC.64 R8, c[0x0][0x388] ;  /* 0x0000e200ff08ab82 */ /* 0x000e700000000a00 */
[----:B------:R-:W2:Y:S08]  /*0340*/  @!P3 LDC.64 R6, c[0x0][0x388] ;  /* 0x0000e200ff06bb82 */ /* 0x000eb00000000a00 */
[----:B------:R-:W3:Y:S01]  /*0350*/  @!P4 LDC.64 R2, c[0x0][0x388] ;  /* 0x0000e200ff02cb82 */ /* 0x000ee20000000a00 */
[----:B0-----:R-:W-:Y:S01]  /*0360*/  @!P1 IMAD.WIDE R4, R13, 0x4, R4 ;  /* 0x000000040d049825 */ /* 0x001fe200078e0204 */
[----:B------:R-:W-:-:S04]  /*0370*/  IADD3 R13, PT, PT, R16, R13, RZ ;  /* 0x0000000d100d7210 */ /* 0x000fc80007ffe0ff */
[----:B------:R0:W-:Y:S01]  /*0380*/  @!P1 STG.E desc[UR8][R4.64], RZ ;  /* 0x000000ff04009986 */ /* 0x0001e2000c101908 */
[----:B------:R-:W-:Y:S01]  /*0390*/  ISETP.NE.AND P1, PT, R18, RZ, PT ;  /* 0x000000ff1200720c */ /* 0x000fe20003f25270 */
[----:B-1----:R-:W-:Y:S01]  /*03a0*/  @!P2 IMAD.WIDE R8, R17, 0x4, R8 ;  /* 0x000000041108a825 */ /* 0x002fe200078e0208 */
[----:B------:R-:W-:-:S04]  /*03b0*/  IADD3 R17, PT, PT, R16, R17, RZ ;  /* 0x0000001110117210 */ /* 0x000fc80007ffe0ff */
[----:B------:R0:W-:Y:S01]  /*03c0*/  @!P2 STG.E desc[UR8][R8.64], RZ ;  /* 0x000000ff0800a986 */ /* 0x0001e2000c101908 */
[----:B--2---:R-:W-:-:S04]  /*03d0*/  @!P3 IMAD.WIDE R6, R19, 0x4, R6 ;  /* 0x000000041306b825 */ /* 0x004fc800078e0206 */
[C---:B------:R-:W-:Y:S01]  /*03e0*/  IMAD.IADD R19, R16.reuse, 0x1, R19 ;  /* 0x0000000110137824 */ /* 0x040fe200078e0213 */
[----:B------:R0:W-:Y:S01]  /*03f0*/  @!P3 STG.E desc[UR8][R6.64], RZ ;  /* 0x000000ff0600b986 */ /* 0x0001e2000c101908 */
[----:B---3--:R-:W-:Y:S01]  /*0400*/  @!P4 IMAD.WIDE R2, R21, 0x4, R2 ;  /* 0x000000041502c825 */ /* 0x008fe200078e0202 */
[----:B------:R-:W-:-:S04]  /*0410*/  IADD3 R21, PT, PT, R16, R21, RZ ;  /* 0x0000001510157210 */ /* 0x000fc80007ffe0ff */
[----:B------:R0:W-:Y:S01]  /*0420*/  @!P4 STG.E desc[UR8][R2.64], RZ ;  /* 0x000000ff0200c986 */ /* 0x0001e2000c101908 */
[----:B------:R-:W-:Y:S05]  /*0430*/  @P1 BRA `(.L_x_21) ;  /* 0xfffffffc008c1947 */ /* 0x000fea000383ffff */
.L_x_20:
[----:B------:R-:W-:Y:S05]  /*0440*/  @!P0 EXIT ;  /* 0x000000000000894d */ /* 0x000fea0003800000 */
[----:B------:R-:W-:Y:S01]  /*0450*/  IADD3 R10, PT, PT, R10, R15, RZ ;  /* 0x0000000f0a0a7210 */ /* 0x000fe20007ffe0ff */
[----:B------:R-:W-:-:S04]  /*0460*/  IMAD.MOV R0, RZ, RZ, -R0 ;  /* 0x000000ffff007224 */ /* 0x000fc800078e0a00 */
[----:B0-----:R-:W-:-:S07]  /*0470*/  IMAD R5, R10, R12, R11 ;  /* 0x0000000c0a057224 */ /* 0x001fce00078e020b */
.L_x_22:
[----:B0-----:R-:W-:Y:S02]  /*0480*/  VIMNMX R3, PT, PT, R11, R10, !PT ;  /* 0x0000000a0b037248 */ /* 0x001fe40007fe0100 */
[----:B------:R-:W-:Y:S02]  /*0490*/  IADD3 R0, PT, PT, R0, 0x1, RZ ;  /* 0x0000000100007810 */ /* 0x000fe40007ffe0ff */
[----:B------:R-:W-:Y:S02]  /*04a0*/  ISETP.GE.AND P0, PT, R3, R12, PT ;  /* 0x0000000c0300720c */ /* 0x000fe40003f06270 */
[----:B------:R-:W-:-:S11]  /*04b0*/  ISETP.NE.AND P1, PT, R0, RZ, PT ;  /* 0x000000ff0000720c */ /* 0x000fd60003f25270 */
[----:B------:R-:W0:Y:S02]  /*04c0*/  @!P0 LDC.64 R2, c[0x0][0x388] ;  /* 0x0000e200ff028b82 */ /* 0x000e240000000a00 */
[----:B0-----:R-:W-:-:S05]  /*04d0*/  @!P0 IMAD.WIDE R2, R5, 0x4, R2 ;  /* 0x0000000405028825 */ /* 0x001fca00078e0202 */
[----:B------:R0:W-:Y:S01]  /*04e0*/  @!P0 STG.E desc[UR8][R2.64], RZ ;  /* 0x000000ff02008986 */ /* 0x0001e2000c101908 */
[----:B------:R-:W-:Y:S05]  /*04f0*/  @!P1 EXIT ;  /* 0x000000000000994d */ /* 0x000fea0003800000 */
[----:B------:R-:W-:Y:S02]  /*0500*/  IADD3 R5, PT, PT, R5, R12, RZ ;  /* 0x0000000c05057210 */ /* 0x000fe40007ffe0ff */
[----:B------:R-:W-:Y:S01]  /*0510*/  IADD3 R10, PT, PT, R10, 0x1, RZ ;  /* 0x000000010a0a7810 */ /* 0x000fe20007ffe0ff */
[----:B------:R-:W-:Y:S06]  /*0520*/  BRA `(.L_x_22) ;  /* 0xfffffffc00d47947 */ /* 0x000fec000383ffff */
.L_x_19:
[C---:B------:R-:W-:Y:S01]  /*0530*/  VIADD R2, R19.reuse, 0x1 ;  /* 0x0000000113027836 */ /* 0x040fe20000000000 */
[C---:B------:R-:W-:Y:S01]  /*0540*/  LOP3.LUT R3, R19.reuse, 0xe, RZ, 0xc0, !PT ;  /* 0x0000000e13037812 */ /* 0x040fe200078ec0ff */
[----:B------:R-:W-:Y:S01]  /*0550*/  UMOV UR4, URZ ;  /* 0x000000ff00047c82 */ /* 0x000fe20008000000 */
[----:B------:R-:W-:Y:S02]  /*0560*/  LOP3.LUT R4, R19, 0x6, RZ, 0xc0, !PT ;  /* 0x0000000613047812 */ /* 0x000fe400078ec0ff */
[----:B------:R-:W-:Y:S02]  /*0570*/  LOP3.LUT R2, R2, 0xfffffff0, RZ, 0xc0, !PT ;  /* 0xfffffff002027812 */ /* 0x000fe400078ec0ff */
[----:B------:R-:W-:Y:S02]  /*0580*/  ISETP.GE.U32.AND P0, PT, R3, 0x7, PT ;  /* 0x000000070300780c */ /* 0x000fe40003f06070 */
[----:B------:R-:W-:Y:S02]  /*0590*/  ISETP.GE.U32.AND P1, PT, R4, 0x3, PT ;  /* 0x000000030400780c */ /* 0x000fe40003f26070 */
[----:B------:R-:W-:-:S02]  /*05a0*/  IADD3 R13, PT, PT, R11, R16, RZ ;  /* 0x000000100b0d7210 */ /* 0x000fc40007ffe0ff */
[----:B------:R-:W-:-:S09]  /*05b0*/  IADD3 R14, PT, PT, -R2, RZ, RZ ;  /* 0x000000ff020e7210 */ /* 0x000fd20007ffe1ff */
.L_x_28:
[----:B------:R-:W-:Y:S01]  /*05c0*/  IADD3 R16, PT, PT, R10, UR4, RZ ;  /* 0x000000040a107c10 */ /* 0x000fe2000fffe0ff */
[----:B0-----:R-:W0:Y:S01]  /*05d0*/  LDCU UR5, c[0x0][0x398] ;  /* 0x00007300ff0577ac */ /* 0x001e220008000800 */
[----:B------:R-:W-:Y:S02]  /*05e0*/  BSSY.RECONVERGENT B0, `(.L_x_23) ;  /* 0x0000069000007945 */ /* 0x000fe40003800200 */
[----:B------:R-:W-:Y:S01]  /*05f0*/  VIMNMX R3, PT, PT, R11, R16, !PT ;  /* 0x000000100b037248 */ /* 0x000fe20007fe0100 */
[----:B------:R-:W-:-:S03]  /*0600*/  UIADD3 UR4, UPT, UPT, UR4, 0x1, URZ ;  /* 0x0000000104047890 */ /* 0x000fc6000fffe0ff */
[----:B------:R-:W-:Y:S01]  /*0610*/  ISETP.GE.AND P2, PT, R3, R12, PT ;  /* 0x0000000c0300720c */ /* 0x000fe20003f46270 */
[----:B0-----:R-:W-:-:S12]  /*0620*/  UISETP.NE.AND UP0, UPT, UR4, UR5, UPT ;  /* 0x000000050400728c */ /* 0x001fd8000bf05270 */
[----:B------:R-:W-:Y:S05]  /*0630*/  @P2 BRA `(.L_x_24) ;  /* 0x00000004008c2947 */ /* 0x000fea0003800000 */
[----:B------:R-:W0:Y:S01]  /*0640*/  LDCU UR5, c[0x0][0x394] ;  /* 0x00007280ff0577ac */ /* 0x000e220008000800 */
[----:B------:R-:W-:Y:S01]  /*0650*/  IMAD.MOV.U32 R17, RZ, RZ, RZ ;  /* 0x000000ffff117224 */ /* 0x000fe200078e00ff */
[----:B------:R-:W-:Y:S02]  /*0660*/  MOV R18, R0 ;  /* 0x0000000000127202 */ /* 0x000fe40000000f00 */
[----:B0-----:R-:W-:-:S07]  /*0670*/  IADD3 R15, PT, PT, R16, UR5, RZ ;  /* 0x00000005100f7c10 */ /* 0x001fce000fffe0ff */
.L_x_27:
[----:B------:R-:W0:Y:S01]  /*0680*/  LDC.64 R2, c[0x0][0x390] ;  /* 0x0000e400ff027b82 */ /* 0x000e220000000a00 */
[----:B------:R-:W-:Y:S01]  /*0690*/  ISETP.GE.U32.AND P2, PT, R19, 0xf, PT ;  /* 0x0000000f1300780c */ /* 0x000fe20003f46070 */
[----:B------:R-:W-:Y:S01]  /*06a0*/  IMAD.MOV.U32 R8, RZ, RZ, R0 ;  /* 0x000000ffff087224 */ /* 0x000fe200078e0000 */
[----:B------:R-:W-:-:S05]  /*06b0*/  IADD3 R21, PT, PT, R15, R18, RZ ;  /* 0x000000120f157210 */ /* 0x000fca0007ffe0ff */
[----:B------:R-:W1:Y:S01]  /*06c0*/  LDC.64 R4, c[0x0][0x380] ;  /* 0x0000e000ff047b82 */ /* 0x000e620000000a00 */
[----:B0-----:R-:W-:-:S05]  /*06d0*/  IMAD R9, R21, R2, R13 ;  /* 0x0000000215097224 */ /* 0x001fca00078e020d */
[----:B------:R-:W-:Y:S05]  /*06e0*/  @!P2 BRA `(.L_x_25) ;  /* 0x0000000000a8a947 */ /* 0x000fea0003800000 */
[----:B------:R-:W-:Y:S01]  /*06f0*/  IMAD R21, R21, R2, R11 ;  /* 0x0000000215157224 */ /* 0x000fe200078e020b */
[----:B------:R-:W-:Y:S02]  /*0700*/  MOV R2, R14 ;  /* 0x0000000e00027202 */ /* 0x000fe40000000f00 */
[----:B------:R-:W-:-:S07]  /*0710*/  MOV R8, R0 ;  /* 0x0000000000087202 */ /* 0x000fce0000000f00 */
.L_x_26:
[----:B------:R-:W0:Y:S02]  /*0720*/  LDC.64 R6, c[0x0][0x380] ;  /* 0x0000e000ff067b82 */ /* 0x000e240000000a00 */
[----:B0-----:R-:W-:-:S05]  /*0730*/  IMAD.WIDE R6, R21, 0x4, R6 ;  /* 0x0000000415067825 */ /* 0x001fca00078e0206 */
[----:B------:R-:W2:Y:S04]  /*0740*/  LDG.E R26, desc[UR8][R6.64] ;  /* 0x00000008061a7981 */ /* 0x000ea8000c1e1900 */
[----:B------:R-:W3:Y:S04]  /*0750*/  LDG.E R27, desc[UR8][R6.64+0x4] ;  /* 0x00000408061b7981 */ /* 0x000ee8000c1e1900 */
[----:B------:R-:W4:Y:S04]  /*0760*/  LDG.E R20, desc[UR8][R6.64+0x8] ;  /* 0x0000080806147981 */ /* 0x000f28000c1e1900 */
[----:B------:R-:W5:Y:S04]  /*0770*/  LDG.E R22, desc[UR8][R6.64+0xc] ;  /* 0x00000c0806167981 */ /* 0x000f68000c1e1900 */
[----:B------:R-:W5:Y:S04]  /*0780*/  LDG.E R23, desc[UR8][R6.64+0x10] ;  /* 0x0000100806177981 */ /* 0x000f68000c1e1900 */
[----:B------:R-:W5:Y:S04]  /*0790*/  LDG.E R24, desc[UR8][R6.64+0x14] ;  /* 0x0000140806187981 */ /* 0x000f68000c1e1900 */
[----:B------:R-:W5:Y:S01]  /*07a0*/  LDG.E R25, desc[UR8][R6.64+0x18] ;  /* 0x0000180806197981 */ /* 0x000f62000c1e1900 */
[----:B--2---:R-:W-:-:S03]  /*07b0*/  FADD R26, R26, R17 ;  /* 0x000000111a1a7221 */ /* 0x004fc60000000000 */
[----:B------:R-:W2:Y:S01]  /*07c0*/  LDG.E R17, desc[UR8][R6.64+0x1c] ;  /* 0x00001c0806117981 */ /* 0x000ea2000c1e1900 */
[----:B---3--:R-:W-:-:S04]  /*07d0*/  FADD R27, R26, R27 ;  /* 0x0000001b1a1b7221 */ /* 0x008fc80000000000 */
[----:B----4-:R-:W-:Y:S02]  /*07e0*/  FADD R27, R27, R20 ;  /* 0x000000141b1b7221 */ /* 0x010fe40000000000 */
[----:B------:R-:W3:Y:S02]  /*07f0*/  LDG.E R20, desc[UR8][R6.64+0x20] ;  /* 0x0000200806147981 */ /* 0x000ee4000c1e1900 */
[----:B-----5:R-:W-:Y:S02]  /*0800*/  FADD R26, R27, R22 ;  /* 0x000000161b1a7221 */ /* 0x020fe40000000000 */
[----:B------:R-:W4:Y:S02]  /*0810*/  LDG.E R22, desc[UR8][R6.64+0x24] ;  /* 0x0000240806167981 */ /* 0x000f24000c1e1900 */
[----:B------:R-:W-:Y:S02]  /*0820*/  FADD R27, R26, R23 ;  /* 0x000000171a1b7221 */ /* 0x000fe40000000000 */
[----:B------:R-:W5:Y:S02]  /*0830*/  LDG.E R23, desc[UR8][R6.64+0x28] ;  /* 0x0000280806177981 */ /* 0x000f64000c1e1900 */
[----:B------:R-:W-:-:S02]  /*0840*/  FADD R26, R27, R24 ;  /* 0x000000181b1a7221 */ /* 0x000fc40000000000 */
[----:B------:R-:W5:Y:S02]  /*0850*/  LDG.E R24, desc[UR8][R6.64+0x2c] ;  /* 0x00002c0806187981 */ /* 0x000f64000c1e1900 */
[----:B------:R-:W-:Y:S02]  /*0860*/  FADD R26, R26, R25 ;  /* 0x000000191a1a7221 */ /* 0x000fe40000000000 */
[----:B------:R-:W5:Y:S02]  /*0870*/  LDG.E R25, desc[UR8][R6.64+0x30] ;  /* 0x0000300806197981 */ /* 0x000f64000c1e1900 */
[----:B--2---:R-:W-:Y:S02]  /*0880*/  FADD R27, R26, R17 ;  /* 0x000000111a1b7221 */ /* 0x004fe40000000000 */
[----:B------:R-:W2:Y:S04]  /*0890*/  LDG.E R17, desc[UR8][R6.64+0x34] ;  /* 0x0000340806117981 */ /* 0x000ea8000c1e1900 */
[----:B------:R-:W2:Y:S01]  /*08a0*/  LDG.E R26, desc[UR8][R6.64+0x3c] ;  /* 0x00003c08061a7981 */ /* 0x000ea2000c1e1900 */
[----:B---3--:R-:W-:-:S03]  /*08b0*/  FADD R27, R27, R20 ;  /* 0x000000141b1b7221 */ /* 0x008fc60000000000 */
[----:B------:R-:W3:Y:S01]  /*08c0*/  LDG.E R20, desc[UR8][R6.64+0x38] ;  /* 0x0000380806147981 */ /* 0x000ee2000c1e1900 */
[----:B----4-:R-:W-:Y:S01]  /*08d0*/  FADD R22, R27, R22 ;  /* 0x000000161b167221 */ /* 0x010fe20000000000 */
[----:B------:R-:W-:-:S03]  /*08e0*/  IADD3 R2, PT, PT, R2, 0x10, RZ ;  /* 0x0000001002027810 */ /* 0x000fc60007ffe0ff */
[----:B-----5:R-:W-:Y:S01]  /*08f0*/  FADD R23, R22, R23 ;  /* 0x0000001716177221 */ /* 0x020fe20000000000 */
[----:B------:R-:W-:-:S03]  /*0900*/  ISETP.NE.AND P2, PT, R2, RZ, PT ;  /* 0x000000ff0200720c */ /* 0x000fc60003f45270 */
[----:B------:R-:W-:-:S04]  /*0910*/  FADD R24, R23, R24 ;  /* 0x0000001817187221 */ /* 0x000fc80000000000 */
[----:B------:R-:W-:Y:S01]  /*0920*/  FADD R24, R24, R25 ;  /* 0x0000001918187221 */ /* 0x000fe20000000000 */
[----:B------:R-:W-:Y:S01]  /*0930*/  VIADD R8, R8, 0x10 ;  /* 0x0000001008087836 */ /* 0x000fe20000000000 */
[----:B------:R-:W-:Y:S02]  /*0940*/  IADD3 R21, PT, PT, R21, 0x10, RZ ;  /* 0x0000001015157810 */ /* 0x000fe40007ffe0ff */
[----:B--2---:R-:W-:-:S04]  /*0950*/  FADD R17, R24, R17 ;  /* 0x0000001118117221 */ /* 0x004fc80000000000 */
[----:B---3--:R-:W-:-:S04]  /*0960*/  FADD R17, R17, R20 ;  /* 0x0000001411117221 */ /* 0x008fc80000000000 */
[----:B------:R-:W-:Y:S01]  /*0970*/  FADD R17, R17, R26 ;  /* 0x0000001a11117221 */ /* 0x000fe20000000000 */
[----:B------:R-:W-:Y:S06]  /*0980*/  @P2 BRA `(.L_x_26) ;  /* 0xfffffffc00642947 */ /* 0x000fec000383ffff */
.L_x_25:
[----:B------:R-:W-:-:S05]  /*0990*/  @P0 IADD3 R7, PT, PT, R9, R8, RZ ;  /* 0x0000000809070210 */ /* 0x000fca0007ffe0ff */
[----:B-1----:R-:W-:-:S05]  /*09a0*/  @P0 IMAD.WIDE R6, R7, 0x4, R4 ;  /* 0x0000000407060825 */ /* 0x002fca00078e0204 */
[----:B------:R-:W2:Y:S04]  /*09b0*/  @P0 LDG.E R20, desc[UR8][R6.64] ;  /* 0x0000000806140981 */ /* 0x000ea8000c1e1900 */
[----:B------:R-:W3:Y:S04]  /*09c0*/  @P0 LDG.E R24, desc[UR8][R6.64+0x4] ;  /* 0x0000040806180981 */ /* 0x000ee8000c1e1900 */
[----:B------:R-:W4:Y:S01]  /*09d0*/  @P0 LDG.E R22, desc[UR8][R6.64+0x8] ;  /* 0x0000080806160981 */ /* 0x000f22000c1e1900 */
[----:B------:R-:W-:-:S03]  /*09e0*/  @P0 IADD3 R8, PT, PT, R8, 0x8, RZ ;  /* 0x0000000808080810 */ /* 0x000fc60007ffe0ff */
[----:B------:R-:W5:Y:S04]  /*09f0*/  @P0 LDG.E R2, desc[UR8][R6.64+0xc] ;  /* 0x00000c0806020981 */ /* 0x000f68000c1e1900 */
[----:B------:R-:W5:Y:S01]  /*0a00*/  @P0 LDG.E R21, desc[UR8][R6.64+0x10] ;  /* 0x0000100806150981 */ /* 0x000f62000c1e1900 */
[C---:B------:R-:W-:Y:S01]  /*0a10*/  @P1 IMAD.IADD R29, R9.reuse, 0x1, R8 ;  /* 0x00000001091d1824 */ /* 0x040fe200078e0208 */
[----:B------:R-:W-:Y:S02]  /*0a20*/  @P1 IADD3 R8, PT, PT, R8, 0x4, RZ ;  /* 0x0000000408081810 */ /* 0x000fe40007ffe0ff */
[----:B------:R-:W5:Y:S02]  /*0a30*/  @P0 LDG.E R23, desc[UR8][R6.64+0x14] ;  /* 0x0000140806170981 */ /* 0x000f64000c1e1900 */
[----:B------:R-:W-:-:S02]  /*0a40*/  IADD3 R27, PT, PT, R9, R8, RZ ;  /* 0x00000008091b7210 */ /* 0x000fc40007ffe0ff */
[----:B------:R-:W5:Y:S01]  /*0a50*/  @P0 LDG.E R25, desc[UR8][R6.64+0x18] ;  /* 0x0000180806190981 */ /* 0x000f62000c1e1900 */
[----:B------:R-:W-:-:S03]  /*0a60*/  @P1 IMAD.WIDE R8, R29, 0x4, R4 ;  /* 0x000000041d081825 */ /* 0x000fc600078e0204 */
[----:B------:R-:W5:Y:S01]  /*0a70*/  @P0 LDG.E R26, desc[UR8][R6.64+0x1c] ;  /* 0x00001c08061a0981 */ /* 0x000f62000c1e1900 */
[----:B------:R-:W-:Y:S01]  /*0a80*/  IMAD.WIDE R4, R27, 0x4, R4 ;  /* 0x000000041b047825 */ /* 0x000fe200078e0204 */
[----:B------:R-:W-:Y:S02]  /*0a90*/  LOP3.LUT P2, RZ, R3, 0x1, RZ, 0xc0, !PT ;  /* 0x0000000103ff7812 */ /* 0x000fe4000784c0ff */
[----:B------:R-:W5:Y:S11]  /*0aa0*/  @P1 LDG.E R28, desc[UR8][R8.64+0xc] ;  /* 0x00000c08081c1981 */ /* 0x000f76000c1e1900 */
[----:B------:R-:W5:Y:S04]  /*0ab0*/  @P2 LDG.E R6, desc[UR8][R4.64+0x4] ;  /* 0x0000040804062981 */ /* 0x000f68000c1e1900 */
[----:B------:R-:W5:Y:S01]  /*0ac0*/  @P2 LDG.E R7, desc[UR8][R4.64+0x8] ;  /* 0x0000080804072981 */ /* 0x000f62000c1e1900 */
[----:B--2---:R-:W-:-:S03]  /*0ad0*/  @P0 FADD R27, R17, R20 ;  /* 0x00000014111b0221 */ /* 0x004fc60000000000 */
[----:B------:R-:W2:Y:S01]  /*0ae0*/  @P1 LDG.E R20, desc[UR8][R8.64] ;  /* 0x0000000808141981 */ /* 0x000ea2000c1e1900 */
[----:B---3--:R-:W-:-:S03]  /*0af0*/  @P0 FADD R29, R27, R24 ;  /* 0x000000181b1d0221 */ /* 0x008fc60000000000 */
[----:B------:R-:W3:Y:S04]  /*0b00*/  @P1 LDG.E R24, desc[UR8][R8.64+0x4] ;  /* 0x0000040808181981 */ /* 0x000ee8000c1e1900 */
[----:B------:R-:W3:Y:S01]  /*0b10*/  @P1 LDG.E R27, desc[UR8][R8.64+0x8] ;  /* 0x00000808081b1981 */ /* 0x000ee2000c1e1900 */
[----:B----4-:R-:W-:-:S03]  /*0b20*/  @P0 FADD R29, R29, R22 ;  /* 0x000000161d1d0221 */ /* 0x010fc60000000000 */
[----:B------:R-:W4:Y:S01]  /*0b30*/  LDG.E R22, desc[UR8][R4.64] ;  /* 0x0000000804167981 */ /* 0x000f22000c1e1900 */
[----:B-----5:R-:W-:-:S04]  /*0b40*/  @P0 FADD R2, R29, R2 ;  /* 0x000000021d020221 */ /* 0x020fc80000000000 */
[----:B------:R-:W-:-:S04]  /*0b50*/  @P0 FADD R2, R2, R21 ;  /* 0x0000001502020221 */ /* 0x000fc80000000000 */
[----:B------:R-:W-:-:S04]  /*0b60*/  @P0 FADD R2, R2, R23 ;  /* 0x0000001702020221 */ /* 0x000fc80000000000 */
[----:B------:R-:W-:-:S04]  /*0b70*/  @P0 FADD R25, R2, R25 ;  /* 0x0000001902190221 */ /* 0x000fc80000000000 */
[----:B------:R-:W-:Y:S01]  /*0b80*/  @P0 FADD R17, R25, R26 ;  /* 0x0000001a19110221 */ /* 0x000fe20000000000 */
[C---:B------:R-:W-:Y:S02]  /*0b90*/  ISETP.NE.AND P3, PT, R18.reuse, R3, PT ;  /* 0x000000031200720c */ /* 0x040fe40003f65270 */
[----:B------:R-:W-:Y:S01]  /*0ba0*/  IADD3 R18, PT, PT, R18, 0x1, RZ ;  /* 0x0000000112127810 */ /* 0x000fe20007ffe0ff */
[----:B--2---:R-:W-:-:S04]  /*0bb0*/  @P1 FADD R21, R17, R20 ;  /* 0x0000001411151221 */ /* 0x004fc80000000000 */
[----:B---3--:R-:W-:-:S04]  /*0bc0*/  @P1 FADD R24, R21, R24 ;  /* 0x0000001815181221 */ /* 0x008fc80000000000 */
[----:B------:R-:W-:-:S04]  /*0bd0*/  @P1 FADD R27, R24, R27 ;  /* 0x0000001b181b1221 */ /* 0x000fc80000000000 */
[----:B------:R-:W-:-:S04]  /*0be0*/  @P1 FADD R17, R27, R28 ;  /* 0x0000001c1b111221 */ /* 0x000fc80000000000 */
[----:B----4-:R-:W-:-:S04]  /*0bf0*/  FADD R17, R22, R17 ;  /* 0x0000001116117221 */ /* 0x010fc80000000000 */
[----:B------:R-:W-:-:S04]  /*0c00*/  @P2 FADD R6, R17, R6 ;  /* 0x0000000611062221 */ /* 0x000fc80000000000 */
[----:B------:R-:W-:Y:S01]  /*0c10*/  @P2 FADD R17, R6, R7 ;  /* 0x0000000706112221 */ /* 0x000fe20000000000 */
[----:B------:R-:W-:Y:S06]  /*0c20*/  @P3 BRA `(.L_x_27) ;  /* 0xfffffff800943947 */ /* 0x000fec000383ffff */
[----:B------:R-:W0:Y:S01]  /*0c30*/  LDC.64 R2, c[0x0][0x388] ;  /* 0x0000e200ff027b82 */ /* 0x000e220000000a00 */
[----:B------:R-:W-:-:S04]  /*0c40*/  IMAD R5, R16, R12, R11 ;  /* 0x0000000c10057224 */ /* 0x000fc800078e020b */
[----:B0-----:R-:W-:-:S05]  /*0c50*/  IMAD.WIDE R2, R5, 0x4, R2 ;  /* 0x0000000405027825 */ /* 0x001fca00078e0202 */
[----:B------:R0:W-:Y:S02]  /*0c60*/  STG.E desc[UR8][R2.64], R17 ;  /* 0x0000001102007986 */ /* 0x0001e4000c101908 */
.L_x_24:
[----:B------:R-:W-:Y:S05]  /*0c70*/  BSYNC.RECONVERGENT B0 ;  /* 0x0000000000007941 */ /* 0x000fea0003800200 */
.L_x_23:
[----:B------:R-:W-:Y:S05]  /*0c80*/  BRA.U UP0, `(.L_x_28) ;  /* 0xfffffff9004c7547 */ /* 0x000fea000b83ffff */
[----:B------:R-:W-:Y:S05]  /*0c90*/  EXIT ;  /* 0x000000000000794d */ /* 0x000fea0003800000 */
.L_x_29:
        /* <DEDUP_REMOVED lines=14> */
.L_x_31:


//--------------------- .nv.shared._Z18kernelSharedMemoiiPfS_iii --------------------------
	.section	.nv.shared._Z18kernelSharedMemoiiPfS_iii,"aw",@nobits
	.sectionflags	@""
	.align	16
	.zero		1024


//--------------------- .nv.shared.reserved.0     --------------------------
	.section	.nv.shared.reserved.0,"aw",@nobits
	.weak		__nv_reservedSMEM_offset_0_alias
	.size		__nv_reservedSMEM_offset_0_alias, 0, 64
	.other		__nv_reservedSMEM_offset_0_alias,@"STO_CUDA_RESERVED_SHARED STV_DEFAULT"
__nv_reservedSMEM_offset_0_alias:
	.zero		0
	.zero		64


//--------------------- .nv.shared._Z18kernelGlobalMemoiiPfS_iii --------------------------
	.section	.nv.shared._Z18kernelGlobalMemoiiPfS_iii,"aw",@nobits
	.sectionflags	@""
	.align	16
	.zero		1024


//--------------------- .nv.constant0._Z18kernelSharedMemoiiPfS_iii --------------------------
	.section	.nv.constant0._Z18kernelSharedMemoiiPfS_iii,"a",@progbits
	.sectionflags	@""
	.align	4
.nv.constant0._Z18kernelSharedMemoiiPfS_iii:
	.zero		924


//--------------------- .nv.constant0._Z18kernelGlobalMemoiiPfS_iii --------------------------
	.section	.nv.constant0._Z18kernelGlobalMemoiiPfS_iii,"a",@progbits
	.sectionflags	@""
	.align	4
.nv.constant0._Z18kernelGlobalMemoiiPfS_iii:
	.zero		924


//--------------------- SYMBOLS --------------------------

	.type		.nv.reservedSmem.offset0,@object
	.size		.nv.reservedSmem.offset0,0x4
	.type		.nv.reservedSmem.cap,@object
	.size		.nv.reservedSmem.cap,0x4
